	.target	sm_90a

	.elftype	@"ET_EXEC"


//--------------------- .note.nv.tkinfo           --------------------------
	.section	.note.nv.tkinfo,"",@"SHT_NOTE"
	.sectionflags	@"SHF_NOTE_NV_TKINFO"
	.tkinfo
        /*0018*/ 	.word	0x00000002
        /*0030*/ 	.string	""
        /*0030*/ 	.string	"ptxas"
        /*0030*/ 	.string	"Cuda compilation tools, release 13.0, V13.0.88"
        /*0030*/ 	.string	"Build cuda_13.0.r13.0/compiler.36424714_0"
        /*0030*/ 	.string	"-arch sm_90a -m 64 "



//--------------------- .note.nv.cuinfo           --------------------------
	.section	.note.nv.cuinfo,"",@"SHT_NOTE"
	.sectionflags	@"SHF_NOTE_NV_CUINFO"
        /*0018*/ 	.short	0x0002
        /*001a*/ 	.short	0x005a
        /*001c*/ 	.short	0x0082
	.zero		2


//--------------------- .nv.info                  --------------------------
	.section	.nv.info,"",@"SHT_CUDA_INFO"
	.align	4


	//----- nvinfo : EIATTR_REGCOUNT
	.align		4
        /*0000*/ 	.byte	0x04, 0x2f
        /*0002*/ 	.short	(.L_12 - .L_11)
	.align		4
.L_11:
        /*0004*/ 	.word	index@(_ZN7cutlass13device_kernelINS_4gemm6kernel13GemmUniversalIN4cute5tupleIJiiiiEEENS1_10collective13CollectiveMmaINS1_37MainloopSm90TmaGmmaWarpSpecializedFP8ILi9ENS5_IJNS4_1CILi1EEESB_SB_EEENS1_32KernelTmaWarpSpecializedPingpongEEENS5_IJNSA_ILi64EEENSA_ILi128EEESG_EEENS_12float_e5m2_tENS5_IJlSB_lEEESI_SJ_NS4_8TiledMMAINS4_8MMA_AtomIJNS4_4SM904GMMA31MMA_64x128x32_F32E5M2E5M2_SS_TNILNSN_7ScaleInE1ELSP_1EEEEEENS4_6LayoutISC_NS5_IJNSA_ILi0EEEST_ST_EEEEENS5_IJNS4_10UnderscoreESW_SW_EEEEENS4_13SM90_TMA_LOADENS4_14ComposedLayoutINS4_7SwizzleILi3ELi4ELi3EEENS4_18smem_ptr_flag_bitsILi8EEENSS_INS5_IJNSA_ILi8EEESG_EEENS5_IJSG_SB_EEEEEEEvNS4_8identityESZ_S19_vS1A_EENS_8epilogue10collective6detail29Sm90TmaWarpSpecializedAdapterINS1D_15DefaultEpilogueISI_SJ_SJ_NS1C_6thread17LinearCombinationISI_Li1EffLNS1H_9ScaleType4KindE0ELNS_15FloatRoundStyleE2ESI_EENS1_15EpilogueDefaultEEEEEvvEEEEvNT_6ParamsE)
        /*0008*/ 	.word	0x000000a8


	//----- nvinfo : EIATTR_FRAME_SIZE
	.align		4
.L_12:
        /*000c*/ 	.byte	0x04, 0x11
        /*000e*/ 	.short	(.L_14 - .L_13)
	.align		4
.L_13:
        /*0010*/ 	.word	index@(_ZN7cutlass13device_kernelINS_4gemm6kernel13GemmUniversalIN4cute5tupleIJiiiiEEENS1_10collective13CollectiveMmaINS1_37MainloopSm90TmaGmmaWarpSpecializedFP8ILi9ENS5_IJNS4_1CILi1EEESB_SB_EEENS1_32KernelTmaWarpSpecializedPingpongEEENS5_IJNSA_ILi64EEENSA_ILi128EEESG_EEENS_12float_e5m2_tENS5_IJlSB_lEEESI_SJ_NS4_8TiledMMAINS4_8MMA_AtomIJNS4_4SM904GMMA31MMA_64x128x32_F32E5M2E5M2_SS_TNILNSN_7ScaleInE1ELSP_1EEEEEENS4_6LayoutISC_NS5_IJNSA_ILi0EEEST_ST_EEEEENS5_IJNS4_10UnderscoreESW_SW_EEEEENS4_13SM90_TMA_LOADENS4_14ComposedLayoutINS4_7SwizzleILi3ELi4ELi3EEENS4_18smem_ptr_flag_bitsILi8EEENSS_INS5_IJNSA_ILi8EEESG_EEENS5_IJSG_SB_EEEEEEEvNS4_8identityESZ_S19_vS1A_EENS_8epilogue10collective6detail29Sm90TmaWarpSpecializedAdapterINS1D_15DefaultEpilogueISI_SJ_SJ_NS1C_6thread17LinearCombinationISI_Li1EffLNS1H_9ScaleType4KindE0ELNS_15FloatRoundStyleE2ESI_EENS1_15EpilogueDefaultEEEEEvvEEEEvNT_6ParamsE)
        /*0014*/ 	.word	0x00000000


	//----- nvinfo : EIATTR_MIN_STACK_SIZE
	.align		4
.L_14:
        /*0018*/ 	.byte	0x04, 0x12
        /*001a*/ 	.short	(.L_16 - .L_15)
	.align		4
.L_15:
        /*001c*/ 	.word	index@(_ZN7cutlass13device_kernelINS_4gemm6kernel13GemmUniversalIN4cute5tupleIJiiiiEEENS1_10collective13CollectiveMmaINS1_37MainloopSm90TmaGmmaWarpSpecializedFP8ILi9ENS5_IJNS4_1CILi1EEESB_SB_EEENS1_32KernelTmaWarpSpecializedPingpongEEENS5_IJNSA_ILi64EEENSA_ILi128EEESG_EEENS_12float_e5m2_tENS5_IJlSB_lEEESI_SJ_NS4_8TiledMMAINS4_8MMA_AtomIJNS4_4SM904GMMA31MMA_64x128x32_F32E5M2E5M2_SS_TNILNSN_7ScaleInE1ELSP_1EEEEEENS4_6LayoutISC_NS5_IJNSA_ILi0EEEST_ST_EEEEENS5_IJNS4_10UnderscoreESW_SW_EEEEENS4_13SM90_TMA_LOADENS4_14ComposedLayoutINS4_7SwizzleILi3ELi4ELi3EEENS4_18smem_ptr_flag_bitsILi8EEENSS_INS5_IJNSA_ILi8EEESG_EEENS5_IJSG_SB_EEEEEEEvNS4_8identityESZ_S19_vS1A_EENS_8epilogue10collective6detail29Sm90TmaWarpSpecializedAdapterINS1D_15DefaultEpilogueISI_SJ_SJ_NS1C_6thread17LinearCombinationISI_Li1EffLNS1H_9ScaleType4KindE0ELNS_15FloatRoundStyleE2ESI_EENS1_15EpilogueDefaultEEEEEvvEEEEvNT_6ParamsE)
        /*0020*/ 	.word	0x00000000
.L_16:


//--------------------- .nv.compat                --------------------------
	.section	.nv.compat,"",@"SHT_CUDA_COMPAT_INFO"
	.align	4
        /*0000*/ 	.byte	0x02, 0x09, 0x01, 0x00, 0x02, 0x02, 0x04, 0x00, 0x02, 0x05, 0x05, 0x00, 0x03, 0x07, 0x01, 0x01
        /*0010*/ 	.byte	0x02, 0x03, 0x01, 0x00, 0x02, 0x06, 0x01, 0x00, 0x04, 0x0b, 0x08, 0x00, 0x00, 0x00, 0x00, 0x00
        /*0020*/ 	.byte	0x00, 0x00, 0x00, 0x00


//--------------------- .nv.info._ZN7cutlass13device_kernelINS_4gemm6kernel13GemmUniversalIN4cute5tupleIJiiiiEEENS1_10collective13CollectiveMmaINS1_37MainloopSm90TmaGmmaWarpSpecializedFP8ILi9ENS5_IJNS4_1CILi1EEESB_SB_EEENS1_32KernelTmaWarpSpecializedPingpongEEENS5_IJNSA_ILi64EEENSA_ILi128EEESG_EEENS_12float_e5m2_tENS5_IJlSB_lEEESI_SJ_NS4_8TiledMMAINS4_8MMA_AtomIJNS4_4SM904GMMA31MMA_64x128x32_F32E5M2E5M2_SS_TNILNSN_7ScaleInE1ELSP_1EEEEEENS4_6LayoutISC_NS5_IJNSA_ILi0EEEST_ST_EEEEENS5_IJNS4_10UnderscoreESW_SW_EEEEENS4_13SM90_TMA_LOADENS4_14ComposedLayoutINS4_7SwizzleILi3ELi4ELi3EEENS4_18smem_ptr_flag_bitsILi8EEENSS_INS5_IJNSA_ILi8EEESG_EEENS5_IJSG_SB_EEEEEEEvNS4_8identityESZ_S19_vS1A_EENS_8epilogue10collective6detail29Sm90TmaWarpSpecializedAdapterINS1D_15DefaultEpilogueISI_SJ_SJ_NS1C_6thread17LinearCombinationISI_Li1EffLNS1H_9ScaleType4KindE0ELNS_15FloatRoundStyleE2ESI_EENS1_15EpilogueDefaultEEEEEvvEEEEvNT_6ParamsE --------------------------
	.section	.nv.info._ZN7cutlass13device_kernelINS_4gemm6kernel13GemmUniversalIN4cute5tupleIJiiiiEEENS1_10collective13CollectiveMmaINS1_37MainloopSm90TmaGmmaWarpSpecializedFP8ILi9ENS5_IJNS4_1CILi1EEESB_SB_EEENS1_32KernelTmaWarpSpecializedPingpongEEENS5_IJNSA_ILi64EEENSA_ILi128EEESG_EEENS_12float_e5m2_tENS5_IJlSB_lEEESI_SJ_NS4_8TiledMMAINS4_8MMA_AtomIJNS4_4SM904GMMA31MMA_64x128x32_F32E5M2E5M2_SS_TNILNSN_7ScaleInE1ELSP_1EEEEEENS4_6LayoutISC_NS5_IJNSA_ILi0EEEST_ST_EEEEENS5_IJNS4_10UnderscoreESW_SW_EEEEENS4_13SM90_TMA_LOADENS4_14ComposedLayoutINS4_7SwizzleILi3ELi4ELi3EEENS4_18smem_ptr_flag_bitsILi8EEENSS_INS5_IJNSA_ILi8EEESG_EEENS5_IJSG_SB_EEEEEEEvNS4_8identityESZ_S19_vS1A_EENS_8epilogue10collective6detail29Sm90TmaWarpSpecializedAdapterINS1D_15DefaultEpilogueISI_SJ_SJ_NS1C_6thread17LinearCombinationISI_Li1EffLNS1H_9ScaleType4KindE0ELNS_15FloatRoundStyleE2ESI_EENS1_15EpilogueDefaultEEEEEvvEEEEvNT_6ParamsE,"",@"SHT_CUDA_INFO"
	.sectionflags	@""
	.align	4


	//----- nvinfo : EIATTR_CUDA_API_VERSION
	.align		4
        /*0000*/ 	.byte	0x04, 0x37
        /*0002*/ 	.short	(.L_18 - .L_17)
.L_17:
        /*0004*/ 	.word	0x00000082


	//----- nvinfo : EIATTR_KPARAM_INFO
	.align		4
.L_18:
        /*0008*/ 	.byte	0x04, 0x17
        /*000a*/ 	.short	(.L_20 - .L_19)
.L_19:
        /*000c*/ 	.word	0x00000000
        /*0010*/ 	.short	0x0000
        /*0012*/ 	.short	0x0070
        /*0014*/ 	.byte	0x00, 0xf0, 0x01, 0x10


	//----- nvinfo : EIATTR_SPARSE_MMA_MASK
	.align		4
.L_20:
        /*0018*/ 	.byte	0x03, 0x50
        /*001a*/ 	.short	0x0000


	//----- nvinfo : EIATTR_MAXREG_COUNT
	.align		4
        /*001c*/ 	.byte	0x03, 0x1b
        /*001e*/ 	.short	0x00a8


	//----- nvinfo : EIATTR_NUM_BARRIERS
	.align		4
        /*0020*/ 	.byte	0x02, 0x4c
        /*0022*/ 	.byte	0x01
	.zero		1


	//----- nvinfo : EIATTR_MERCURY_ISA_VERSION
	.align		4
        /*0024*/ 	.byte	0x03, 0x5f
        /*0026*/ 	.short	0x0101


	//----- nvinfo : EIATTR_INT_WARP_WIDE_INSTR_OFFSETS
	.align		4
        /*0028*/ 	.byte	0x04, 0x31
        /*002a*/ 	.short	(.L_22 - .L_21)


	//   ....[0]....
.L_21:
        /*002c*/ 	.word	0x000004f0


	//   ....[1]....
        /*0030*/ 	.word	0x00000510


	//   ....[2]....
        /*0034*/ 	.word	0x00000590


	//   ....[3]....
        /*0038*/ 	.word	0x000005a0


	//   ....[4]....
        /*003c*/ 	.word	0x000005b0


	//   ....[5]....
        /*0040*/ 	.word	0x000005d0


	//   ....[6]....
        /*0044*/ 	.word	0x00000650


	//   ....[7]....
        /*0048*/ 	.word	0x00000670


	//----- nvinfo : EIATTR_COOP_GROUP_MASK_REGIDS
	.align		4
.L_22:
        /*004c*/ 	.byte	0x04, 0x29
        /*004e*/ 	.short	(.L_24 - .L_23)


	//   ....[0]....
.L_23:
        /*0050*/ 	.word	0xffffffff


	//   ....[1]....
        /*0054*/ 	.word	0xffffffff


	//   ....[2]....
        /*0058*/ 	.word	0xffffffff


	//   ....[3]....
        /*005c*/ 	.word	0xffffffff


	//   ....[4]....
        /*0060*/ 	.word	0xffffffff


	//   ....[5]....
        /*0064*/ 	.word	0xffffffff


	//----- nvinfo : EIATTR_COOP_GROUP_INSTR_OFFSETS
	.align		4
.L_24:
        /*0068*/ 	.byte	0x04, 0x28
        /*006a*/ 	.short	(.L_26 - .L_25)


	//   ....[0]....
.L_25:
        /*006c*/ 	.word	0x00000060


	//   ....[1]....
        /*0070*/ 	.word	0x00000070


	//   ....[2]....
        /*0074*/ 	.word	0x00000130


	//   ....[3]....
        /*0078*/ 	.word	0x00000390


	//   ....[4]....
        /*007c*/ 	.word	0x000003d0


	//   ....[5]....
        /*0080*/ 	.word	0x00000410


	//----- nvinfo : EIATTR_REG_RECONFIG
	.align		4
.L_26:
        /*0084*/ 	.byte	0x01, 0x54
	.zero		2


	//----- nvinfo : EIATTR_MBARRIER_INSTR_OFFSETS
	.align		4
        /*0088*/ 	.byte	0x04, 0x39
        /*008a*/ 	.short	(.L_28 - .L_27)


	//   ....[0]....
.L_27:
        /*008c*/ 	.word	0x00000250
        /*0090*/ 	.word	0x000000ff
        /*0094*/ 	.word	0x00000000
        /*0098*/ 	.short	0x0100
        /*009a*/ 	.byte	0x08
	.zero		1


	//   ....[1]....
        /*009c*/ 	.word	0x00000260
        /*00a0*/ 	.word	0x000000ff
        /*00a4*/ 	.word	0x00000048
        /*00a8*/ 	.short	0x0100
        /*00aa*/ 	.byte	0x08
	.zero		1


	//   ....[2]....
        /*00ac*/ 	.word	0x00000270
        /*00b0*/ 	.word	0x000000ff
        /*00b4*/ 	.word	0x00000008
        /*00b8*/ 	.short	0x0100
        /*00ba*/ 	.byte	0x08
	.zero		1


	//   ....[3]....
        /*00bc*/ 	.word	0x00000280
        /*00c0*/ 	.word	0x000000ff
        /*00c4*/ 	.word	0x00000050
        /*00c8*/ 	.short	0x0100
        /*00ca*/ 	.byte	0x08
	.zero		1


	//   ....[4]....
        /*00cc*/ 	.word	0x00000290
        /*00d0*/ 	.word	0x000000ff
        /*00d4*/ 	.word	0x00000010
        /*00d8*/ 	.short	0x0100
        /*00da*/ 	.byte	0x08
	.zero		1


	//   ....[5]....
        /*00dc*/ 	.word	0x000002a0
        /*00e0*/ 	.word	0x000000ff
        /*00e4*/ 	.word	0x00000058
        /*00e8*/ 	.short	0x0100
        /*00ea*/ 	.byte	0x08
	.zero		1


	//   ....[6]....
        /*00ec*/ 	.word	0x000002b0
        /*00f0*/ 	.word	0x000000ff
        /*00f4*/ 	.word	0x00000018
        /*00f8*/ 	.short	0x0100
        /*00fa*/ 	.byte	0x08
	.zero		1


	//   ....[7]....
        /*00fc*/ 	.word	0x000002c0
        /*0100*/ 	.word	0x000000ff
        /*0104*/ 	.word	0x00000060
        /*0108*/ 	.short	0x0100
        /*010a*/ 	.byte	0x08
	.zero		1


	//   ....[8]....
        /*010c*/ 	.word	0x000002d0
        /*0110*/ 	.word	0x000000ff
        /*0114*/ 	.word	0x00000020
        /*0118*/ 	.short	0x0100
        /*011a*/ 	.byte	0x08
	.zero		1


	//   ....[9]....
        /*011c*/ 	.word	0x000002e0
        /*0120*/ 	.word	0x000000ff
        /*0124*/ 	.word	0x00000068
        /*0128*/ 	.short	0x0100
        /*012a*/ 	.byte	0x08
	.zero		1


	//   ....[10]....
        /*012c*/ 	.word	0x000002f0
        /*0130*/ 	.word	0x000000ff
        /*0134*/ 	.word	0x00000028
        /*0138*/ 	.short	0x0100
        /*013a*/ 	.byte	0x08
	.zero		1


	//   ....[11]....
        /*013c*/ 	.word	0x00000300
        /*0140*/ 	.word	0x000000ff
        /*0144*/ 	.word	0x00000070
        /*0148*/ 	.short	0x0100
        /*014a*/ 	.byte	0x08
	.zero		1


	//   ....[12]....
        /*014c*/ 	.word	0x00000310
        /*0150*/ 	.word	0x000000ff
        /*0154*/ 	.word	0x00000030
        /*0158*/ 	.short	0x0100
        /*015a*/ 	.byte	0x08
	.zero		1


	//   ....[13]....
        /*015c*/ 	.word	0x00000320
        /*0160*/ 	.word	0x000000ff
        /*0164*/ 	.word	0x00000078
        /*0168*/ 	.short	0x0100
        /*016a*/ 	.byte	0x08
	.zero		1


	//   ....[14]....
        /*016c*/ 	.word	0x00000330
        /*0170*/ 	.word	0x000000ff
        /*0174*/ 	.word	0x00000038
        /*0178*/ 	.short	0x0100
        /*017a*/ 	.byte	0x08
	.zero		1


	//   ....[15]....
        /*017c*/ 	.word	0x00000340
        /*0180*/ 	.word	0x000000ff
        /*0184*/ 	.word	0x00000080
        /*0188*/ 	.short	0x0100
        /*018a*/ 	.byte	0x08
	.zero		1


	//   ....[16]....
        /*018c*/ 	.word	0x00000350
        /*0190*/ 	.word	0x000000ff
        /*0194*/ 	.word	0x00000040
        /*0198*/ 	.short	0x0100
        /*019a*/ 	.byte	0x08
	.zero		1


	//   ....[17]....
        /*019c*/ 	.word	0x00000360
        /*01a0*/ 	.word	0x000000ff
        /*01a4*/ 	.word	0x00000088
        /*01a8*/ 	.short	0x0100
        /*01aa*/ 	.byte	0x08
	.zero		1


	//   ....[18]....
        /*01ac*/ 	.word	0x000006a0
        /*01b0*/ 	.word	0x000000ff
        /*01b4*/ 	.word	0x000000c0
        /*01b8*/ 	.short	0x0100
        /*01ba*/ 	.byte	0x08
	.zero		1


	//   ....[19]....
        /*01bc*/ 	.word	0x000006f0
        /*01c0*/ 	.word	0x000000ff
        /*01c4*/ 	.word	0x000000c8
        /*01c8*/ 	.short	0x0100
        /*01ca*/ 	.byte	0x08
	.zero		1


	//   ....[20]....
        /*01cc*/ 	.word	0x00000710
        /*01d0*/ 	.word	0x000000ff
        /*01d4*/ 	.word	0x000000a0
        /*01d8*/ 	.short	0x0100
        /*01da*/ 	.byte	0x09
	.zero		1


	//   ....[21]....
        /*01dc*/ 	.word	0x00000720
        /*01e0*/ 	.word	0x000000ff
        /*01e4*/ 	.word	0x000000a8
        /*01e8*/ 	.short	0x0100
        /*01ea*/ 	.byte	0x09
	.zero		1


	//   ....[22]....
        /*01ec*/ 	.word	0x00000730
        /*01f0*/ 	.word	0x000000ff
        /*01f4*/ 	.word	0x000000b0
        /*01f8*/ 	.short	0x0100
        /*01fa*/ 	.byte	0x09
	.zero		1


	//   ....[23]....
        /*01fc*/ 	.word	0x00000740
        /*0200*/ 	.word	0x000000ff
        /*0204*/ 	.word	0x000000b8
        /*0208*/ 	.short	0x0100
        /*020a*/ 	.byte	0x09
	.zero		1


	//   ....[24]....
        /*020c*/ 	.word	0x000014f0
        /*0210*/ 	.word	0x000000ff
        /*0214*/ 	.word	0xfffffff8
        /*0218*/ 	.short	0x010a
        /*021a*/ 	.byte	0x0b
	.zero		1


	//   ....[25]....
        /*021c*/ 	.word	0x000019d0
        /*0220*/ 	.word	0x000000ff
        /*0224*/ 	.word	0x00000000
        /*0228*/ 	.short	0x010a
        /*022a*/ 	.byte	0x06
	.zero		1


	//   ....[26]....
        /*022c*/ 	.word	0x00001a10
        /*0230*/ 	.word	0x000000ff
        /*0234*/ 	.word	0x00000000
        /*0238*/ 	.short	0x010a
        /*023a*/ 	.byte	0x06
	.zero		1


	//   ....[27]....
        /*023c*/ 	.word	0x000023d0
        /*0240*/ 	.word	0x000000ff
        /*0244*/ 	.word	0x00000000
        /*0248*/ 	.short	0x010a
        /*024a*/ 	.byte	0x10
	.zero		1


	//   ....[28]....
        /*024c*/ 	.word	0x00002410
        /*0250*/ 	.word	0x000000ff
        /*0254*/ 	.word	0x00000000
        /*0258*/ 	.short	0x010a
        /*025a*/ 	.byte	0x10
	.zero		1


	//   ....[29]....
        /*025c*/ 	.word	0x00002b30
        /*0260*/ 	.word	0x000000ff
        /*0264*/ 	.word	0x00000000
        /*0268*/ 	.short	0x0101
        /*026a*/ 	.byte	0x08
	.zero		1


	//   ....[30]....
        /*026c*/ 	.word	0x000030a0
        /*0270*/ 	.word	0x00000011
        /*0274*/ 	.word	0x00000000
        /*0278*/ 	.short	0x0101
        /*027a*/ 	.byte	0x16
	.zero		1


	//   ....[31]....
        /*027c*/ 	.word	0x00003180
        /*0280*/ 	.word	0x000000ff
        /*0284*/ 	.word	0x00000000
        /*0288*/ 	.short	0x0101
        /*028a*/ 	.byte	0x08
	.zero		1


	//   ....[32]....
        /*028c*/ 	.word	0x00003230
        /*0290*/ 	.word	0x000000ff
        /*0294*/ 	.word	0x00000008
        /*0298*/ 	.short	0x010a
        /*029a*/ 	.byte	0x0b
	.zero		1


	//   ....[33]....
        /*029c*/ 	.word	0x00007ad0
        /*02a0*/ 	.word	0x00000004
        /*02a4*/ 	.word	0x00000000
        /*02a8*/ 	.short	0x0101
        /*02aa*/ 	.byte	0x16
	.zero		1


	//   ....[34]....
        /*02ac*/ 	.word	0x000083b0
        /*02b0*/ 	.word	0x00000013
        /*02b4*/ 	.word	0x00000048
        /*02b8*/ 	.short	0x010a
        /*02ba*/ 	.byte	0x3f
	.zero		1


	//   ....[35]....
        /*02bc*/ 	.word	0x00008720
        /*02c0*/ 	.word	0x0000000a
        /*02c4*/ 	.word	0x000000c8
        /*02c8*/ 	.short	0x0101
        /*02ca*/ 	.byte	0x3f
	.zero		1


	//   ....[36]....
        /*02cc*/ 	.word	0x00008e80
        /*02d0*/ 	.word	0x00000005
        /*02d4*/ 	.word	0x00000000
        /*02d8*/ 	.short	0x010a
        /*02da*/ 	.byte	0x3f
	.zero		1


	//   ....[37]....
        /*02dc*/ 	.word	0x00008f00
        /*02e0*/ 	.word	0x00000007
        /*02e4*/ 	.word	0x00000000
        /*02e8*/ 	.short	0x010a
        /*02ea*/ 	.byte	0x3f
	.zero		1


	//   ....[38]....
        /*02ec*/ 	.word	0x00008f90
        /*02f0*/ 	.word	0x00000006
        /*02f4*/ 	.word	0x00000000
        /*02f8*/ 	.short	0x010a
        /*02fa*/ 	.byte	0x3f
	.zero		1


	//   ....[39]....
        /*02fc*/ 	.word	0x00009020
        /*0300*/ 	.word	0x00000009
        /*0304*/ 	.word	0x00000000
        /*0308*/ 	.short	0x010a
        /*030a*/ 	.byte	0x3f
	.zero		1


	//   ....[40]....
        /*030c*/ 	.word	0x000090b0
        /*0310*/ 	.word	0x00000006
        /*0314*/ 	.word	0x00000000
        /*0318*/ 	.short	0x010a
        /*031a*/ 	.byte	0x3f
	.zero		1


	//   ....[41]....
        /*031c*/ 	.word	0x00009140
        /*0320*/ 	.word	0x00000009
        /*0324*/ 	.word	0x00000000
        /*0328*/ 	.short	0x010a
        /*032a*/ 	.byte	0x3f
	.zero		1


	//   ....[42]....
        /*032c*/ 	.word	0x000091d0
        /*0330*/ 	.word	0x00000008
        /*0334*/ 	.word	0x00000000
        /*0338*/ 	.short	0x010a
        /*033a*/ 	.byte	0x3f
	.zero		1


	//   ....[43]....
        /*033c*/ 	.word	0x00009260
        /*0340*/ 	.word	0x0000000b
        /*0344*/ 	.word	0x00000000
        /*0348*/ 	.short	0x010a
        /*034a*/ 	.byte	0x3f
	.zero		1


	//   ....[44]....
        /*034c*/ 	.word	0x000092f0
        /*0350*/ 	.word	0x00000003
        /*0354*/ 	.word	0x00000000
        /*0358*/ 	.short	0x010a
        /*035a*/ 	.byte	0x3f
	.zero		1


	//   ....[45]....
        /*035c*/ 	.word	0x00009360
        /*0360*/ 	.word	0x00000011
        /*0364*/ 	.word	0xfffffff8
        /*0368*/ 	.short	0x010a
        /*036a*/ 	.byte	0x3f
	.zero		1


	//   ....[46]....
        /*036c*/ 	.word	0x000093c0
        /*0370*/ 	.word	0x00000011
        /*0374*/ 	.word	0x00000000
        /*0378*/ 	.short	0x010a
        /*037a*/ 	.byte	0x3f
	.zero		1


	//   ....[47]....
        /*037c*/ 	.word	0x00009420
        /*0380*/ 	.word	0x00000012
        /*0384*/ 	.word	0x00000000
        /*0388*/ 	.short	0x010a
        /*038a*/ 	.byte	0x3f
	.zero		1


	//   ....[48]....
        /*038c*/ 	.word	0x00009480
        /*0390*/ 	.word	0x00000011
        /*0394*/ 	.word	0x00000008
        /*0398*/ 	.short	0x010a
        /*039a*/ 	.byte	0x3f
	.zero		1


	//   ....[49]....
        /*039c*/ 	.word	0x00009550
        /*03a0*/ 	.word	0x00000013
        /*03a4*/ 	.word	0x00000048
        /*03a8*/ 	.short	0x010a
        /*03aa*/ 	.byte	0x3f
	.zero		1


	//   ....[50]....
        /*03ac*/ 	.word	0x00009630
        /*03b0*/ 	.word	0x00000005
        /*03b4*/ 	.word	0x00000000
        /*03b8*/ 	.short	0x010a
        /*03ba*/ 	.byte	0x3f
	.zero		1


	//   ....[51]....
        /*03bc*/ 	.word	0x00009680
        /*03c0*/ 	.word	0x00000007
        /*03c4*/ 	.word	0x00000000
        /*03c8*/ 	.short	0x010a
        /*03ca*/ 	.byte	0x3f
	.zero		1


	//   ....[52]....
        /*03cc*/ 	.word	0x000096d0
        /*03d0*/ 	.word	0x00000006
        /*03d4*/ 	.word	0x00000000
        /*03d8*/ 	.short	0x010a
        /*03da*/ 	.byte	0x3f
	.zero		1


	//   ....[53]....
        /*03dc*/ 	.word	0x00009720
        /*03e0*/ 	.word	0x00000009
        /*03e4*/ 	.word	0x00000000
        /*03e8*/ 	.short	0x010a
        /*03ea*/ 	.byte	0x3f
	.zero		1


	//   ....[54]....
        /*03ec*/ 	.word	0x00009770
        /*03f0*/ 	.word	0x00000006
        /*03f4*/ 	.word	0x00000000
        /*03f8*/ 	.short	0x010a
        /*03fa*/ 	.byte	0x3f
	.zero		1


	//   ....[55]....
        /*03fc*/ 	.word	0x000097c0
        /*0400*/ 	.word	0x00000009
        /*0404*/ 	.word	0x00000000
        /*0408*/ 	.short	0x010a
        /*040a*/ 	.byte	0x3f
	.zero		1


	//   ....[56]....
        /*040c*/ 	.word	0x00009810
        /*0410*/ 	.word	0x00000008
        /*0414*/ 	.word	0x00000000
        /*0418*/ 	.short	0x010a
        /*041a*/ 	.byte	0x3f
	.zero		1


	//   ....[57]....
        /*041c*/ 	.word	0x00009860
        /*0420*/ 	.word	0x0000000b
        /*0424*/ 	.word	0x00000000
        /*0428*/ 	.short	0x010a
        /*042a*/ 	.byte	0x3f
	.zero		1


	//----- nvinfo : EIATTR_NUM_MBARRIERS
	.align		4
.L_28:
        /*042c*/ 	.byte	0x03, 0x38
        /*042e*/ 	.short	0x0018


	//----- nvinfo : EIATTR_EXIT_INSTR_OFFSETS
	.align		4
        /*0430*/ 	.byte	0x04, 0x1c
        /*0432*/ 	.short	(.L_30 - .L_29)


	//   ....[0]....
.L_29:
        /*0434*/ 	.word	0x00001220


	//   ....[1]....
        /*0438*/ 	.word	0x00001280


	//   ....[2]....
        /*043c*/ 	.word	0x000080e0


	//   ....[3]....
        /*0440*/ 	.word	0x00008110


	//   ....[4]....
        /*0444*/ 	.word	0x00009340


	//----- nvinfo : EIATTR_MAX_THREADS
	.align		4
.L_30:
        /*0448*/ 	.byte	0x04, 0x05
        /*044a*/ 	.short	(.L_32 - .L_31)
.L_31:
        /*044c*/ 	.word	0x00000180
        /*0450*/ 	.word	0x00000001
        /*0454*/ 	.word	0x00000001


	//----- nvinfo : EIATTR_CRS_STACK_SIZE
	.align		4
.L_32:
        /*0458*/ 	.byte	0x04, 0x1e
        /*045a*/ 	.short	(.L_34 - .L_33)
.L_33:
        /*045c*/ 	.word	0x00000000


	//----- nvinfo : EIATTR_CBANK_PARAM_SIZE
	.align		4
.L_34:
        /*0460*/ 	.byte	0x03, 0x19
        /*0462*/ 	.short	0x0470


	//----- nvinfo : EIATTR_PARAM_CBANK
	.align		4
        /*0464*/ 	.byte	0x04, 0x0a
        /*0466*/ 	.short	(.L_36 - .L_35)
	.align		4
.L_35:
        /*0468*/ 	.word	index@(.nv.constant0._ZN7cutlass13device_kernelINS_4gemm6kernel13GemmUniversalIN4cute5tupleIJiiiiEEENS1_10collective13CollectiveMmaINS1_37MainloopSm90TmaGmmaWarpSpecializedFP8ILi9ENS5_IJNS4_1CILi1EEESB_SB_EEENS1_32KernelTmaWarpSpecializedPingpongEEENS5_IJNSA_ILi64EEENSA_ILi128EEESG_EEENS_12float_e5m2_tENS5_IJlSB_lEEESI_SJ_NS4_8TiledMMAINS4_8MMA_AtomIJNS4_4SM904GMMA31MMA_64x128x32_F32E5M2E5M2_SS_TNILNSN_7ScaleInE1ELSP_1EEEEEENS4_6LayoutISC_NS5_IJNSA_ILi0EEEST_ST_EEEEENS5_IJNS4_10UnderscoreESW_SW_EEEEENS4_13SM90_TMA_LOADENS4_14ComposedLayoutINS4_7SwizzleILi3ELi4ELi3EEENS4_18smem_ptr_flag_bitsILi8EEENSS_INS5_IJNSA_ILi8EEESG_EEENS5_IJSG_SB_EEEEEEEvNS4_8identityESZ_S19_vS1A_EENS_8epilogue10collective6detail29Sm90TmaWarpSpecializedAdapterINS1D_15DefaultEpilogueISI_SJ_SJ_NS1C_6thread17LinearCombinationISI_Li1EffLNS1H_9ScaleType4KindE0ELNS_15FloatRoundStyleE2ESI_EENS1_15EpilogueDefaultEEEEEvvEEEEvNT_6ParamsE)
        /*046c*/ 	.short	0x0210
        /*046e*/ 	.short	0x0470


	//----- nvinfo : EIATTR_SW_WAR
	.align		4
.L_36:
        /*0470*/ 	.byte	0x04, 0x36
        /*0472*/ 	.short	(.L_38 - .L_37)
.L_37:
        /*0474*/ 	.word	0x00000008
.L_38:


//--------------------- .nv.callgraph             --------------------------
	.section	.nv.callgraph,"",@"SHT_CUDA_CALLGRAPH"
	.align	4
	.sectionentsize	8
	.align		4
        /*0000*/ 	.word	0x00000000
	.align		4
        /*0004*/ 	.word	0xffffffff
	.align		4
        /*0008*/ 	.word	0x00000000
	.align		4
        /*000c*/ 	.word	0xfffffffe
	.align		4
        /*0010*/ 	.word	0x00000000
	.align		4
        /*0014*/ 	.word	0xfffffffd
	.align		4
        /*0018*/ 	.word	0x00000000
	.align		4
        /*001c*/ 	.word	0xfffffffc


//--------------------- .nv.constant4             --------------------------
	.section	.nv.constant4,"a",@progbits
	.align	8
	.align		8
.nv.constant4:
        /*0000*/ 	.dword	_ZN40_INTERNAL_5d97a557_4_k_cu_b19709d1_196554cuda3std3__45__cpo5beginE
	.align		8
        /*0008*/ 	.dword	_ZN40_INTERNAL_5d97a557_4_k_cu_b19709d1_196554cuda3std3__45__cpo3endE
	.align		8
        /*0010*/ 	.dword	_ZN40_INTERNAL_5d97a557_4_k_cu_b19709d1_196554cuda3std3__45__cpo6cbeginE
	.align		8
        /*0018*/ 	.dword	_ZN40_INTERNAL_5d97a557_4_k_cu_b19709d1_196554cuda3std3__45__cpo4cendE
	.align		8
        /*0020*/ 	.dword	_ZN40_INTERNAL_5d97a557_4_k_cu_b19709d1_196554cuda3std3__442_GLOBAL__N__5d97a557_4_k_cu_b19709d1_196556ignoreE
	.align		8
        /*0028*/ 	.dword	_ZN40_INTERNAL_5d97a557_4_k_cu_b19709d1_196554cuda3std3__419piecewise_constructE
	.align		8
        /*0030*/ 	.dword	_ZN40_INTERNAL_5d97a557_4_k_cu_b19709d1_196554cuda3std3__48in_placeE
	.align		8
        /*0038*/ 	.dword	_ZN40_INTERNAL_5d97a557_4_k_cu_b19709d1_196554cuda3std6ranges3__45__cpo4swapE
	.align		8
        /*0040*/ 	.dword	_ZN40_INTERNAL_5d97a557_4_k_cu_b19709d1_196554cuda3std6ranges3__45__cpo9iter_moveE
	.align		8
        /*0048*/ 	.dword	_ZN40_INTERNAL_5d97a557_4_k_cu_b19709d1_196554cute7productE
	.align		8
        /*0050*/ 	.dword	_ZN40_INTERNAL_5d97a557_4_k_cu_b19709d1_196554cute1_E


//--------------------- .text._ZN7cutlass13device_kernelINS_4gemm6kernel13GemmUniversalIN4cute5tupleIJiiiiEEENS1_10collective13CollectiveMmaINS1_37MainloopSm90TmaGmmaWarpSpecializedFP8ILi9ENS5_IJNS4_1CILi1EEESB_SB_EEENS1_32KernelTmaWarpSpecializedPingpongEEENS5_IJNSA_ILi64EEENSA_ILi128EEESG_EEENS_12float_e5m2_tENS5_IJlSB_lEEESI_SJ_NS4_8TiledMMAINS4_8MMA_AtomIJNS4_4SM904GMMA31MMA_64x128x32_F32E5M2E5M2_SS_TNILNSN_7ScaleInE1ELSP_1EEEEEENS4_6LayoutISC_NS5_IJNSA_ILi0EEEST_ST_EEEEENS5_IJNS4_10UnderscoreESW_SW_EEEEENS4_13SM90_TMA_LOADENS4_14ComposedLayoutINS4_7SwizzleILi3ELi4ELi3EEENS4_18smem_ptr_flag_bitsILi8EEENSS_INS5_IJNSA_ILi8EEESG_EEENS5_IJSG_SB_EEEEEEEvNS4_8identityESZ_S19_vS1A_EENS_8epilogue10collective6detail29Sm90TmaWarpSpecializedAdapterINS1D_15DefaultEpilogueISI_SJ_SJ_NS1C_6thread17LinearCombinationISI_Li1EffLNS1H_9ScaleType4KindE0ELNS_15FloatRoundStyleE2ESI_EENS1_15EpilogueDefaultEEEEEvvEEEEvNT_6ParamsE --------------------------
	.section	.text._ZN7cutlass13device_kernelINS_4gemm6kernel13GemmUniversalIN4cute5tupleIJiiiiEEENS1_10collective13CollectiveMmaINS1_37MainloopSm90TmaGmmaWarpSpecializedFP8ILi9ENS5_IJNS4_1CILi1EEESB_SB_EEENS1_32KernelTmaWarpSpecializedPingpongEEENS5_IJNSA_ILi64EEENSA_ILi128EEESG_EEENS_12float_e5m2_tENS5_IJlSB_lEEESI_SJ_NS4_8TiledMMAINS4_8MMA_AtomIJNS4_4SM904GMMA31MMA_64x128x32_F32E5M2E5M2_SS_TNILNSN_7ScaleInE1ELSP_1EEEEEENS4_6LayoutISC_NS5_IJNSA_ILi0EEEST_ST_EEEEENS5_IJNS4_10UnderscoreESW_SW_EEEEENS4_13SM90_TMA_LOADENS4_14ComposedLayoutINS4_7SwizzleILi3ELi4ELi3EEENS4_18smem_ptr_flag_bitsILi8EEENSS_INS5_IJNSA_ILi8EEESG_EEENS5_IJSG_SB_EEEEEEEvNS4_8identityESZ_S19_vS1A_EENS_8epilogue10collective6detail29Sm90TmaWarpSpecializedAdapterINS1D_15DefaultEpilogueISI_SJ_SJ_NS1C_6thread17LinearCombinationISI_Li1EffLNS1H_9ScaleType4KindE0ELNS_15FloatRoundStyleE2ESI_EENS1_15EpilogueDefaultEEEEEvvEEEEvNT_6ParamsE,"ax",@progbits
	.align	128
.text._ZN7cutlass13device_kernelINS_4gemm6kernel13GemmUniversalIN4cute5tupleIJiiiiEEENS1_10collective13CollectiveMmaINS1_37MainloopSm90TmaGmmaWarpSpecializedFP8ILi9ENS5_IJNS4_1CILi1EEESB_SB_EEENS1_32KernelTmaWarpSpecializedPingpongEEENS5_IJNSA_ILi64EEENSA_ILi128EEESG_EEENS_12float_e5m2_tENS5_IJlSB_lEEESI_SJ_NS4_8TiledMMAINS4_8MMA_AtomIJNS4_4SM904GMMA31MMA_64x128x32_F32E5M2E5M2_SS_TNILNSN_7ScaleInE1ELSP_1EEEEEENS4_6LayoutISC_NS5_IJNSA_ILi0EEEST_ST_EEEEENS5_IJNS4_10UnderscoreESW_SW_EEEEENS4_13SM90_TMA_LOADENS4_14ComposedLayoutINS4_7SwizzleILi3ELi4ELi3EEENS4_18smem_ptr_flag_bitsILi8EEENSS_INS5_IJNSA_ILi8EEESG_EEENS5_IJSG_SB_EEEEEEEvNS4_8identityESZ_S19_vS1A_EENS_8epilogue10collective6detail29Sm90TmaWarpSpecializedAdapterINS1D_15DefaultEpilogueISI_SJ_SJ_NS1C_6thread17LinearCombinationISI_Li1EffLNS1H_9ScaleType4KindE0ELNS_15FloatRoundStyleE2ESI_EENS1_15EpilogueDefaultEEEEEvvEEEEvNT_6ParamsE:
        .type           _ZN7cutlass13device_kernelINS_4gemm6kernel13GemmUniversalIN4cute5tupleIJiiiiEEENS1_10collective13CollectiveMmaINS1_37MainloopSm90TmaGmmaWarpSpecializedFP8ILi9ENS5_IJNS4_1CILi1EEESB_SB_EEENS1_32KernelTmaWarpSpecializedPingpongEEENS5_IJNSA_ILi64EEENSA_ILi128EEESG_EEENS_12float_e5m2_tENS5_IJlSB_lEEESI_SJ_NS4_8TiledMMAINS4_8MMA_AtomIJNS4_4SM904GMMA31MMA_64x128x32_F32E5M2E5M2_SS_TNILNSN_7ScaleInE1ELSP_1EEEEEENS4_6LayoutISC_NS5_IJNSA_ILi0EEEST_ST_EEEEENS5_IJNS4_10UnderscoreESW_SW_EEEEENS4_13SM90_TMA_LOADENS4_14ComposedLayoutINS4_7SwizzleILi3ELi4ELi3EEENS4_18smem_ptr_flag_bitsILi8EEENSS_INS5_IJNSA_ILi8EEESG_EEENS5_IJSG_SB_EEEEEEEvNS4_8identityESZ_S19_vS1A_EENS_8epilogue10collective6detail29Sm90TmaWarpSpecializedAdapterINS1D_15DefaultEpilogueISI_SJ_SJ_NS1C_6thread17LinearCombinationISI_Li1EffLNS1H_9ScaleType4KindE0ELNS_15FloatRoundStyleE2ESI_EENS1_15EpilogueDefaultEEEEEvvEEEEvNT_6ParamsE,@function
        .size           _ZN7cutlass13device_kernelINS_4gemm6kernel13GemmUniversalIN4cute5tupleIJiiiiEEENS1_10collective13CollectiveMmaINS1_37MainloopSm90TmaGmmaWarpSpecializedFP8ILi9ENS5_IJNS4_1CILi1EEESB_SB_EEENS1_32KernelTmaWarpSpecializedPingpongEEENS5_IJNSA_ILi64EEENSA_ILi128EEESG_EEENS_12float_e5m2_tENS5_IJlSB_lEEESI_SJ_NS4_8TiledMMAINS4_8MMA_AtomIJNS4_4SM904GMMA31MMA_64x128x32_F32E5M2E5M2_SS_TNILNSN_7ScaleInE1ELSP_1EEEEEENS4_6LayoutISC_NS5_IJNSA_ILi0EEEST_ST_EEEEENS5_IJNS4_10UnderscoreESW_SW_EEEEENS4_13SM90_TMA_LOADENS4_14ComposedLayoutINS4_7SwizzleILi3ELi4ELi3EEENS4_18smem_ptr_flag_bitsILi8EEENSS_INS5_IJNSA_ILi8EEESG_EEENS5_IJSG_SB_EEEEEEEvNS4_8identityESZ_S19_vS1A_EENS_8epilogue10collective6detail29Sm90TmaWarpSpecializedAdapterINS1D_15DefaultEpilogueISI_SJ_SJ_NS1C_6thread17LinearCombinationISI_Li1EffLNS1H_9ScaleType4KindE0ELNS_15FloatRoundStyleE2ESI_EENS1_15EpilogueDefaultEEEEEvvEEEEvNT_6ParamsE,(.L_x_215 - _ZN7cutlass13device_kernelINS_4gemm6kernel13GemmUniversalIN4cute5tupleIJiiiiEEENS1_10collective13CollectiveMmaINS1_37MainloopSm90TmaGmmaWarpSpecializedFP8ILi9ENS5_IJNS4_1CILi1EEESB_SB_EEENS1_32KernelTmaWarpSpecializedPingpongEEENS5_IJNSA_ILi64EEENSA_ILi128EEESG_EEENS_12float_e5m2_tENS5_IJlSB_lEEESI_SJ_NS4_8TiledMMAINS4_8MMA_AtomIJNS4_4SM904GMMA31MMA_64x128x32_F32E5M2E5M2_SS_TNILNSN_7ScaleInE1ELSP_1EEEEEENS4_6LayoutISC_NS5_IJNSA_ILi0EEEST_ST_EEEEENS5_IJNS4_10UnderscoreESW_SW_EEEEENS4_13SM90_TMA_LOADENS4_14ComposedLayoutINS4_7SwizzleILi3ELi4ELi3EEENS4_18smem_ptr_flag_bitsILi8EEENSS_INS5_IJNSA_ILi8EEESG_EEENS5_IJSG_SB_EEEEEEEvNS4_8identityESZ_S19_vS1A_EENS_8epilogue10collective6detail29Sm90TmaWarpSpecializedAdapterINS1D_15DefaultEpilogueISI_SJ_SJ_NS1C_6thread17LinearCombinationISI_Li1EffLNS1H_9ScaleType4KindE0ELNS_15FloatRoundStyleE2ESI_EENS1_15EpilogueDefaultEEEEEvvEEEEvNT_6ParamsE)
        .other          _ZN7cutlass13device_kernelINS_4gemm6kernel13GemmUniversalIN4cute5tupleIJiiiiEEENS1_10collective13CollectiveMmaINS1_37MainloopSm90TmaGmmaWarpSpecializedFP8ILi9ENS5_IJNS4_1CILi1EEESB_SB_EEENS1_32KernelTmaWarpSpecializedPingpongEEENS5_IJNSA_ILi64EEENSA_ILi128EEESG_EEENS_12float_e5m2_tENS5_IJlSB_lEEESI_SJ_NS4_8TiledMMAINS4_8MMA_AtomIJNS4_4SM904GMMA31MMA_64x128x32_F32E5M2E5M2_SS_TNILNSN_7ScaleInE1ELSP_1EEEEEENS4_6LayoutISC_NS5_IJNSA_ILi0EEEST_ST_EEEEENS5_IJNS4_10UnderscoreESW_SW_EEEEENS4_13SM90_TMA_LOADENS4_14ComposedLayoutINS4_7SwizzleILi3ELi4ELi3EEENS4_18smem_ptr_flag_bitsILi8EEENSS_INS5_IJNSA_ILi8EEESG_EEENS5_IJSG_SB_EEEEEEEvNS4_8identityESZ_S19_vS1A_EENS_8epilogue10collective6detail29Sm90TmaWarpSpecializedAdapterINS1D_15DefaultEpilogueISI_SJ_SJ_NS1C_6thread17LinearCombinationISI_Li1EffLNS1H_9ScaleType4KindE0ELNS_15FloatRoundStyleE2ESI_EENS1_15EpilogueDefaultEEEEEvvEEEEvNT_6ParamsE,@"STO_CUDA_ENTRY STV_DEFAULT"
_ZN7cutlass13device_kernelINS_4gemm6kernel13GemmUniversalIN4cute5tupleIJiiiiEEENS1_10collective13CollectiveMmaINS1_37MainloopSm90TmaGmmaWarpSpecializedFP8ILi9ENS5_IJNS4_1CILi1EEESB_SB_EEENS1_32KernelTmaWarpSpecializedPingpongEEENS5_IJNSA_ILi64EEENSA_ILi128EEESG_EEENS_12float_e5m2_tENS5_IJlSB_lEEESI_SJ_NS4_8TiledMMAINS4_8MMA_AtomIJNS4_4SM904GMMA31MMA_64x128x32_F32E5M2E5M2_SS_TNILNSN_7ScaleInE1ELSP_1EEEEEENS4_6LayoutISC_NS5_IJNSA_ILi0EEEST_ST_EEEEENS5_IJNS4_10UnderscoreESW_SW_EEEEENS4_13SM90_TMA_LOADENS4_14ComposedLayoutINS4_7SwizzleILi3ELi4ELi3EEENS4_18smem_ptr_flag_bitsILi8EEENSS_INS5_IJNSA_ILi8EEESG_EEENS5_IJSG_SB_EEEEEEEvNS4_8identityESZ_S19_vS1A_EENS_8epilogue10collective6detail29Sm90TmaWarpSpecializedAdapterINS1D_15DefaultEpilogueISI_SJ_SJ_NS1C_6thread17LinearCombinationISI_Li1EffLNS1H_9ScaleType4KindE0ELNS_15FloatRoundStyleE2ESI_EENS1_15EpilogueDefaultEEEEEvvEEEEvNT_6ParamsE:
[----:B------:R-:W-:Y:S01]  /*0000*/  LDC R1, c[0x0][0x28] ;  /* 0x00000a00ff017b82 */ /* 0x000fe20000000800 */
[----:B------:R-:W0:Y:S01]  /*0010*/  S2R R13, SR_TID.X ;  /* 0x00000000000d7919 */ /* 0x000e220000002100 */
[----:B------:R-:W-:Y:S01]  /*0020*/  ELECT P0, URZ, PT ;  /* 0x00000000003f782f */ /* 0x000fe20003800000 */
[----:B------:R-:W-:Y:S01]  /*0030*/  BSSY B0, `(.L_x_0) ;  /* 0x000000f000007945 */ /* 0x000fe20003800000 */
[--C-:B0-----:R-:W-:Y:S02]  /*0040*/  SHF.R.U32.HI R0, RZ, 0x5, R13.reuse ;  /* 0x00000005ff007819 */ /* 0x101fe4000001160d */
[----:B------:R-:W-:-:S03]  /*0050*/  SHF.R.U32.HI R4, RZ, 0x7, R13 ;  /* 0x00000007ff047819 */ /* 0x000fc6000001160d */
[----:B------:R-:W0:Y:S04]  /*0060*/  SHFL.IDX PT, R2, R0, RZ, 0x1f ;  /* 0x00001fff00027589 */ /* 0x000e2800000e0000 */
[----:B------:R1:W2:Y:S01]  /*0070*/  SHFL.IDX PT, R5, R4, RZ, 0x1f ;  /* 0x00001fff04057589 */ /* 0x0002a200000e0000 */
[----:B0-----:R-:W-:-:S13]  /*0080*/  ISETP.NE.OR P0, PT, R2, RZ, !P0 ;  /* 0x000000ff0200720c */ /* 0x001fda0004705670 */
[----:B-12---:R-:W-:Y:S05]  /*0090*/  @P0 BRA `(.L_x_1) ;  /* 0x0000000000200947 */ /* 0x006fea0003800000 */
[----:B------:R-:W-:Y:S02]  /*00a0*/  ULDC.64 UR4, c[0x0][0x198] ;  /* 0x0000660000047ab9 */ /* 0x000fe40000000a00 */
[----:B------:R-:W-:Y:S02]  /*00b0*/  UIADD3 UR6, UP0, UR4, 0xf0, URZ ;  /* 0x000000f004067890 */ /* 0x000fe4000ff1e03f */
[----:B------:R-:W-:Y:S02]  /*00c0*/  UIADD3 UR4, UP1, UR4, 0x1f0, URZ ;  /* 0x000001f004047890 */ /* 0x000fe4000ff3e03f */
[----:B------:R-:W-:Y:S02]  /*00d0*/  UIADD3.X UR7, URZ, UR5, URZ, UP0, !UPT ;  /* 0x000000053f077290 */ /* 0x000fe400087fe43f */
[----:B------:R-:W-:-:S07]  /*00e0*/  UIADD3.X UR5, URZ, UR5, URZ, UP1, !UPT ;  /* 0x000000053f057290 */ /* 0x000fce0008ffe43f */
[----:B------:R0:W-:Y:S02]  /*00f0*/  UTMACCTL.PF [UR6] ;  /* 0x00000000060079b9 */ /* 0x0001e40008040000 */
[----:B------:R0:W-:Y:S02]  /*0100*/  UTMACCTL.PF [UR4] ;  /* 0x00000000040079b9 */ /* 0x0001e40008040000 */
[----:B0-----:R-:W-:Y:S01]  /*0110*/  NOP ;  /* 0x0000000000007918 */ /* 0x001fe20000000000 */
.L_x_1:
[----:B------:R-:W-:Y:S05]  /*0120*/  BSYNC B0 ;  /* 0x0000000000007941 */ /* 0x000fea0003800000 */
.L_x_0:
[----:B------:R-:W0:Y:S02]  /*0130*/  SHFL.IDX PT, R3, R0, RZ, 0x1f ;  /* 0x00001fff00037589 */ /* 0x000e2400000e0000 */
[----:B0-----:R-:W-:-:S13]  /*0140*/  ISETP.NE.AND P0, PT, R3, RZ, PT ;  /* 0x000000ff0300720c */ /* 0x001fda0003f05270 */
[----:B------:R-:W-:Y:S05]  /*0150*/  @P0 BRA `(.L_x_2) ;  /* 0x00000000008c0947 */ /* 0x000fea0003800000 */
[----:B------:R-:W-:Y:S01]  /*0160*/  ELECT P0, URZ, PT ;  /* 0x00000000003f782f */ /* 0x000fe20003800000 */
[----:B------:R-:W-:-:S12]  /*0170*/  BSSY B0, `(.L_x_2) ;  /* 0x0000021000007945 */ /* 0x000fd80003800000 */
[----:B------:R-:W-:Y:S05]  /*0180*/  @!P0 BRA `(.L_x_3) ;  /* 0x00000000007c8947 */ /* 0x000fea0003800000 */
[----:B------:R-:W0:Y:S01]  /*0190*/  S2UR UR8, SR_CgaCtaId ;  /* 0x00000000000879c3 */ /* 0x000e220000008800 */
[----:B------:R-:W-:Y:S01]  /*01a0*/  UMOV UR4, 0x400 ;  /* 0x0000040000047882 */ /* 0x000fe20000000000 */
[----:B------:R-:W-:Y:S01]  /*01b0*/  UMOV UR5, 0x1 ;  /* 0x0000000100057882 */ /* 0x000fe20000000000 */
[----:B------:R-:W-:Y:S02]  /*01c0*/  UMOV UR6, 0x80 ;  /* 0x0000008000067882 */ /* 0x000fe40000000000 */
[----:B------:R-:W-:-:S04]  /*01d0*/  UIADD3 UR6, -UR6, 0x100000, URZ ;  /* 0x0010000006067890 */ /* 0x000fc8000fffe13f */
[----:B------:R-:W-:Y:S02]  /*01e0*/  USHF.L.U32 UR7, UR6, 0xb, URZ ;  /* 0x0000000b06077899 */ /* 0x000fe4000800063f */
[----:B------:R-:W-:Y:S02]  /*01f0*/  USHF.L.U32 UR6, UR6, 0x1, URZ ;  /* 0x0000000106067899 */ /* 0x000fe4000800063f */
[----:B0-----:R-:W-:Y:S02]  /*0200*/  ULEA UR8, UR8, UR4, 0x18 ;  /* 0x0000000408087291 */ /* 0x001fe4000f8ec03f */
[----:B------:R-:W-:-:S04]  /*0210*/  UIADD3 UR4, -UR5, 0x100000, URZ ;  /* 0x0010000005047890 */ /* 0x000fc8000fffe13f */
[----:B------:R-:W-:Y:S02]  /*0220*/  USHF.L.U32 UR5, UR4, 0xb, URZ ;  /* 0x0000000b04057899 */ /* 0x000fe4000800063f */
[----:B------:R-:W-:Y:S01]  /*0230*/  USHF.L.U32 UR4, UR4, 0x1, URZ ;  /* 0x0000000104047899 */ /* 0x000fe2000800063f */
[----:B------:R-:W0:Y:S11]  /*0240*/  FENCE.VIEW.ASYNC.S ;  /* 0x00000000000073c6 */ /* 0x000e360000000000 */
[----:B0-----:R0:W1:Y:S01]  /*0250*/  SYNCS.EXCH.64 URZ, [UR8], UR4 ;  /* 0x00000004083f75b2 */ /* 0x0010620008000100 */
[----:B------:R0:W2:Y:S01]  /*0260*/  SYNCS.EXCH.64 URZ, [UR8+0x48], UR6 ;  /* 0x00004806083f75b2 */ /* 0x0000a20008000100 */
[----:B------:R0:W3:Y:S01]  /*0270*/  SYNCS.EXCH.64 URZ, [UR8+0x8], UR4 ;  /* 0x00000804083f75b2 */ /* 0x0000e20008000100 */
[----:B------:R0:W4:Y:S01]  /*0280*/  SYNCS.EXCH.64 URZ, [UR8+0x50], UR6 ;  /* 0x00005006083f75b2 */ /* 0x0001220008000100 */
[----:B------:R0:W0:Y:S01]  /*0290*/  SYNCS.EXCH.64 URZ, [UR8+0x10], UR4 ;  /* 0x00001004083f75b2 */ /* 0x0000220008000100 */
        /* <DEDUP_REMOVED lines=13> */
[----:B------:R-:W-:Y:S01]  /*0370*/  NOP ;  /* 0x0000000000007918 */ /* 0x000fe20000000000 */
.L_x_3:
[----:B0-----:R-:W-:Y:S05]  /*0380*/  BSYNC B0 ;  /* 0x0000000000007941 */ /* 0x001fea0003800000 */
.L_x_2:
[----:B------:R-:W0:Y:S01]  /*0390*/  SHFL.IDX PT, R6, R0, RZ, 0x1f ;  /* 0x00001fff00067589 */ /* 0x000e2200000e0000 */
[----:B------:R-:W-:Y:S01]  /*03a0*/  ELECT P0, URZ, PT ;  /* 0x00000000003f782f */ /* 0x000fe20003800000 */
[----:B------:R-:W-:Y:S01]  /*03b0*/  NOP ;  /* 0x0000000000007918 */ /* 0x000fe20000000000 */
[----:B------:R-:W-:Y:S01]  /*03c0*/  ELECT P1, URZ, PT ;  /* 0x00000000003f782f */ /* 0x000fe20003820000 */
[----:B------:R5:W1:Y:S01]  /*03d0*/  SHFL.IDX PT, R3, R0, RZ, 0x1f ;  /* 0x00001fff00037589 */ /* 0x000a6200000e0000 */
[----:B------:R-:W-:Y:S01]  /*03e0*/  UMOV UR4, 0x20 ;  /* 0x0000002000047882 */ /* 0x000fe20000000000 */
[----:B------:R-:W-:Y:S01]  /*03f0*/  UMOV UR11, 0x80 ;  /* 0x00000080000b7882 */ /* 0x000fe20000000000 */
[----:B------:R-:W-:Y:S01]  /*0400*/  ULDC.64 UR12, c[0x0][0x598] ;  /* 0x00016600000c7ab9 */ /* 0x000fe20000000a00 */
[----:B------:R-:W2:Y:S01]  /*0410*/  SHFL.IDX PT, R4, R4, RZ, 0x1f ;  /* 0x00001fff04047589 */ /* 0x000ea200000e0000 */
[----:B------:R-:W-:Y:S01]  /*0420*/  NOP ;  /* 0x0000000000007918 */ /* 0x000fe20000000000 */
[----:B------:R-:W-:Y:S01]  /*0430*/  VIADD R33, R5, 0xffffffff ;  /* 0xffffffff05217836 */ /* 0x000fe20000000000 */
[----:B------:R-:W-:Y:S01]  /*0440*/  ULDC.64 UR14, c[0x0][0x208] ;  /* 0x00008200000e7ab9 */ /* 0x000fe20000000a00 */
[----:B-----5:R-:W-:-:S02]  /*0450*/  SHF.R.S32.HI R0, RZ, 0x1f, R13 ;  /* 0x0000001fff007819 */ /* 0x020fc4000001140d */
[----:B------:R-:W-:Y:S02]  /*0460*/  ISETP.NE.AND P3, PT, R5, RZ, PT ;  /* 0x000000ff0500720c */ /* 0x000fe40003f65270 */
[----:B------:R-:W-:Y:S02]  /*0470*/  LEA.HI R0, R0, R13, RZ, 0x7 ;  /* 0x0000000d00007211 */ /* 0x000fe400078f38ff */
[----:B------:R-:W-:Y:S02]  /*0480*/  ISETP.GE.U32.AND P2, PT, R33, 0x2, PT ;  /* 0x000000022100780c */ /* 0x000fe40003f46070 */
[----:B------:R-:W-:Y:S02]  /*0490*/  LOP3.LUT R0, R0, 0xffffff80, RZ, 0xc0, !PT ;  /* 0xffffff8000007812 */ /* 0x000fe400078ec0ff */
[----:B0-----:R-:W-:-:S03]  /*04a0*/  ISETP.NE.OR P0, PT, R6, RZ, !P0 ;  /* 0x000000ff0600720c */ /* 0x001fc60004705670 */
[----:B------:R-:W-:Y:S01]  /*04b0*/  IMAD.IADD R11, R13, 0x1, -R0 ;  /* 0x000000010d0b7824 */ /* 0x000fe200078e0a00 */
[----:B-1----:R-:W-:Y:S02]  /*04c0*/  ISETP.NE.OR P1, PT, R3, RZ, !P1 ;  /* 0x000000ff0300720c */ /* 0x002fe40004f25670 */
[----:B------:R-:W-:-:S04]  /*04d0*/  SHF.R.S32.HI R3, RZ, 0x1f, R2 ;  /* 0x0000001fff037819 */ /* 0x000fc80000011402 */
[----:B------:R-:W-:-:S03]  /*04e0*/  LEA.HI R3, R3, R2, RZ, 0x2 ;  /* 0x0000000203037211 */ /* 0x000fc600078f10ff */
[----:B------:R-:W-:Y:S01]  /*04f0*/  VOTEU.ALL UP0, P0 ;  /* 0x00000000003f7886 */ /* 0x000fe20000000000 */
[----:B------:R-:W-:-:S03]  /*0500*/  LOP3.LUT R3, R3, 0xfffffffc, RZ, 0xc0, !PT ;  /* 0xfffffffc03037812 */ /* 0x000fc600078ec0ff */
[----:B------:R-:W-:Y:S01]  /*0510*/  VOTEU.ALL UP1, P1 ;  /* 0x00000000003f7886 */ /* 0x000fe20000820000 */
[----:B------:R-:W0:Y:S01]  /*0520*/  @!UP0 S2UR UR7, SR_CgaCtaId ;  /* 0x00000000000789c3 */ /* 0x000e220000008800 */
[----:B------:R-:W-:Y:S01]  /*0530*/  @!UP0 UMOV UR6, 0x400 ;  /* 0x0000040000068882 */ /* 0x000fe20000000000 */
[----:B------:R-:W-:-:S04]  /*0540*/  @!UP0 UIADD3 UR4, -UR4, 0x100000, URZ ;  /* 0x0010000004048890 */ /* 0x000fc8000fffe13f */
[----:B------:R-:W-:Y:S02]  /*0550*/  @!UP0 USHF.L.U32 UR5, UR4, 0xb, URZ ;  /* 0x0000000b04058899 */ /* 0x000fe4000800063f */
[----:B------:R-:W-:Y:S01]  /*0560*/  @!UP0 USHF.L.U32 UR4, UR4, 0x1, URZ ;  /* 0x0000000104048899 */ /* 0x000fe2000800063f */
[----:B------:R-:W-:Y:S01]  /*0570*/  IMAD.IADD R20, R2, 0x1, -R3 ;  /* 0x0000000102147824 */ /* 0x000fe200078e0a03 */
[----:B------:R-:W-:Y:S01]  /*0580*/  @!UP1 UMOV UR9, 0x400 ;  /* 0x0000040000099882 */ /* 0x000fe20000000000 */
[----:B------:R-:W-:Y:S01]  /*0590*/  VOTEU.ALL UP2, P1 ;  /* 0x00000000003f7886 */ /* 0x000fe20000840000 */
[----:B------:R-:W-:Y:S01]  /*05a0*/  VOTEU.ALL UP3, P1 ;  /* 0x00000000003f7886 */ /* 0x000fe20000860000 */
[----:B------:R-:W-:Y:S01]  /*05b0*/  VOTEU.ALL UP4, P1 ;  /* 0x00000000003f7886 */ /* 0x000fe20000880000 */
[----:B------:R-:W1:Y:S01]  /*05c0*/  @!UP1 S2UR UR10, SR_CgaCtaId ;  /* 0x00000000000a99c3 */ /* 0x000e620000008800 */
[----:B------:R-:W-:Y:S01]  /*05d0*/  VOTEU.ALL UP5, P1 ;  /* 0x00000000003f7886 */ /* 0x000fe200008a0000 */
[----:B------:R-:W-:-:S04]  /*05e0*/  ISETP.NE.U32.AND P1, PT, RZ, UR12, PT ;  /* 0x0000000cff007c0c */ /* 0x000fc8000bf25070 */
[----:B------:R-:W-:Y:S01]  /*05f0*/  ISETP.NE.AND.EX P1, PT, RZ, UR13, PT, P1 ;  /* 0x0000000dff007c0c */ /* 0x000fe2000bf25310 */
[----:B0-----:R-:W-:Y:S02]  /*0600*/  @!UP0 ULEA UR8, UR7, UR6, 0x18 ;  /* 0x0000000607088291 */ /* 0x001fe4000f8ec03f */
[----:B------:R-:W-:-:S04]  /*0610*/  @!UP1 UIADD3 UR6, -UR11, 0x100000, URZ ;  /* 0x001000000b069890 */ /* 0x000fc8000fffe13f */
[----:B------:R-:W-:Y:S02]  /*0620*/  @!UP1 USHF.L.U32 UR7, UR6, 0xb, URZ ;  /* 0x0000000b06079899 */ /* 0x000fe4000800063f */
[----:B------:R-:W-:Y:S01]  /*0630*/  @!UP1 USHF.L.U32 UR6, UR6, 0x1, URZ ;  /* 0x0000000106069899 */ /* 0x000fe2000800063f */
[----:B--2---:R-:W-:Y:S01]  /*0640*/  R2UR UR11, R4 ;  /* 0x00000000040b72ca */ /* 0x004fe200000e0000 */
[----:B------:R-:W-:Y:S01]  /*0650*/  VOTEU.ALL UP0, P0 ;  /* 0x00000000003f7886 */ /* 0x000fe20000000000 */
[----:B-1----:R-:W-:Y:S01]  /*0660*/  @!UP1 ULEA UR9, UR10, UR9, 0x18 ;  /* 0x000000090a099291 */ /* 0x002fe2000f8ec03f */
[----:B------:R-:W-:Y:S01]  /*0670*/  VOTEU.ALL UP1, P0 ;  /* 0x00000000003f7886 */ /* 0x000fe20000020000 */
[C---:B------:R-:W-:Y:S01]  /*0680*/  ISETP.NE.AND P0, PT, R20.reuse, 0x3, PT ;  /* 0x000000031400780c */ /* 0x040fe20003f05270 */
[----:B------:R-:W0:Y:S02]  /*0690*/  FENCE.VIEW.ASYNC.S ;  /* 0x00000000000073c6 */ /* 0x000e240000000000 */
[----:B0-----:R0:W3:Y:S01]  /*06a0*/  @!UP0 SYNCS.EXCH.64 URZ, [UR8+0xc0], UR4 ;  /* 0x0000c004083f85b2 */ /* 0x0010e20008000100 */
[----:B------:R-:W-:-:S04]  /*06b0*/  ISETP.EQ.OR P0, PT, R20, RZ, !P0 ;  /* 0x000000ff1400720c */ /* 0x000fc80004702670 */
[----:B------:R-:W-:-:S04]  /*06c0*/  ISETP.EQ.AND P0, PT, R5, RZ, P0 ;  /* 0x000000ff0500720c */ /* 0x000fc80000702270 */
[----:B------:R-:W-:-:S04]  /*06d0*/  SEL R7, RZ, 0x1, !P0 ;  /* 0x00000001ff077807 */ /* 0x000fc80004000000 */
[----:B------:R-:W-:Y:S01]  /*06e0*/  SEL R7, R7, 0x2, P2 ;  /* 0x0000000207077807 */ /* 0x000fe20001000000 */
[----:B------:R0:W3:Y:S01]  /*06f0*/  @!UP1 SYNCS.EXCH.64 URZ, [UR8+0xc8], UR4 ;  /* 0x0000c804083f95b2 */ /* 0x0000e20008000100 */
[----:B------:R-:W-:Y:S01]  /*0700*/  NOP ;  /* 0x0000000000007918 */ /* 0x000fe20000000000 */
[----:B------:R0:W3:Y:S01]  /*0710*/  @!UP2 SYNCS.EXCH.64 URZ, [UR9+0xa0], UR6 ;  /* 0x0000a006093fa5b2 */ /* 0x0000e20008000100 */
[----:B------:R0:W3:Y:S01]  /*0720*/  @!UP3 SYNCS.EXCH.64 URZ, [UR9+0xa8], UR6 ;  /* 0x0000a806093fb5b2 */ /* 0x0000e20008000100 */
[----:B------:R0:W3:Y:S01]  /*0730*/  @!UP4 SYNCS.EXCH.64 URZ, [UR9+0xb0], UR6 ;  /* 0x0000b006093fc5b2 */ /* 0x0000e20008000100 */
[----:B------:R0:W3:Y:S01]  /*0740*/  @!UP5 SYNCS.EXCH.64 URZ, [UR9+0xb8], UR6 ;  /* 0x0000b806093fd5b2 */ /* 0x0000e20008000100 */
[----:B------:R-:W-:Y:S01]  /*0750*/  NOP ;  /* 0x0000000000007918 */ /* 0x000fe20000000000 */
[----:B---34-:R-:W-:Y:S06]  /*0760*/  BAR.SYNC.DEFER_BLOCKING 0x0 ;  /* 0x0000000000007b1d */ /* 0x018fec0000010000 */
[----:B0-----:R-:W-:Y:S05]  /*0770*/  @!P1 BRA `(.L_x_4) ;  /* 0x00000000001c9947 */ /* 0x001fea0003800000 */
[----:B------:R-:W0:Y:S02]  /*0780*/  LDC.64 R2, c[0x0][0x598] ;  /* 0x00016600ff027b82 */ /* 0x000e240000000a00 */
[----:B0-----:R-:W2:Y:S02]  /*0790*/  LDG.E.64 R2, desc[UR14][R2.64] ;  /* 0x0000000e02027981 */ /* 0x001ea4000c1e1b00 */
[----:B--2---:R-:W-:-:S04]  /*07a0*/  ISETP.NE.U32.AND P0, PT, R2, RZ, PT ;  /* 0x000000ff0200720c */ /* 0x004fc80003f05070 */
[----:B------:R-:W-:-:S13]  /*07b0*/  ISETP.NE.AND.EX P0, PT, R3, RZ, PT, P0 ;  /* 0x000000ff0300720c */ /* 0x000fda0003f05300 */
[----:B------:R-:W-:Y:S05]  /*07c0*/  @!P0 BRA `(.L_x_4) ;  /* 0x0000000000088947 */ /* 0x000fea0003800000 */
[----:B------:R2:W5:Y:S01]  /*07d0*/  LD.E R10, desc[UR14][R2.64] ;  /* 0x0000000e020a7980 */ /* 0x000562000c101900 */
[----:B------:R-:W-:Y:S05]  /*07e0*/  BRA `(.L_x_5) ;  /* 0x0000000000207947 */ /* 0x000fea0003800000 */
.L_x_4:
[----:B------:R-:W-:Y:S02]  /*07f0*/  ULDC.64 UR4, c[0x0][0x588] ;  /* 0x0001620000047ab9 */ /* 0x000fe40000000a00 */
[----:B------:R-:W-:-:S04]  /*0800*/  ISETP.NE.U32.AND P0, PT, RZ, UR4, PT ;  /* 0x00000004ff007c0c */ /* 0x000fc8000bf05070 */
[----:B------:R-:W-:-:S13]  /*0810*/  ISETP.NE.AND.EX P0, PT, RZ, UR5, PT, P0 ;  /* 0x00000005ff007c0c */ /* 0x000fda000bf05300 */
[----:B------:R-:W-:Y:S05]  /*0820*/  @!P0 BRA `(.L_x_6) ;  /* 0x00000000000c8947 */ /* 0x000fea0003800000 */
[----:B------:R-:W0:Y:S02]  /*0830*/  LDC.64 R2, c[0x0][0x588] ;  /* 0x00016200ff027b82 */ /* 0x000e240000000a00 */
[----:B0-----:R0:W5:Y:S01]  /*0840*/  LDG.E R10, desc[UR14][R2.64] ;  /* 0x0000000e020a7981 */ /* 0x001162000c1e1900 */
[----:B------:R-:W-:Y:S05]  /*0850*/  BRA `(.L_x_5) ;  /* 0x0000000000047947 */ /* 0x000fea0003800000 */
.L_x_6:
[----:B------:R-:W1:Y:S02]  /*0860*/  LDC R10, c[0x0][0x580] ;  /* 0x00016000ff0a7b82 */ /* 0x000e640000000800 */
.L_x_5:
[----:B------:R-:W-:Y:S02]  /*0870*/  ULDC.64 UR4, c[0x0][0x5a0] ;  /* 0x0001680000047ab9 */ /* 0x000fe40000000a00 */
[----:B------:R-:W-:-:S04]  /*0880*/  ISETP.NE.U32.AND P0, PT, RZ, UR4, PT ;  /* 0x00000004ff007c0c */ /* 0x000fc8000bf05070 */
[----:B------:R-:W-:-:S13]  /*0890*/  ISETP.NE.AND.EX P0, PT, RZ, UR5, PT, P0 ;  /* 0x00000005ff007c0c */ /* 0x000fda000bf05300 */
[----:B------:R-:W-:Y:S05]  /*08a0*/  @!P0 BRA `(.L_x_7) ;  /* 0x00000000001c8947 */ /* 0x000fea0003800000 */
[----:B0-2---:R-:W0:Y:S02]  /*08b0*/  LDC.64 R2, c[0x0][0x5a0] ;  /* 0x00016800ff027b82 */ /* 0x005e240000000a00 */
[----:B0-----:R-:W2:Y:S02]  /*08c0*/  LDG.E.64 R2, desc[UR14][R2.64] ;  /* 0x0000000e02027981 */ /* 0x001ea4000c1e1b00 */
[----:B--2---:R-:W-:-:S04]  /*08d0*/  ISETP.NE.U32.AND P0, PT, R2, RZ, PT ;  /* 0x000000ff0200720c */ /* 0x004fc80003f05070 */
[----:B------:R-:W-:-:S13]  /*08e0*/  ISETP.NE.AND.EX P0, PT, R3, RZ, PT, P0 ;  /* 0x000000ff0300720c */ /* 0x000fda0003f05300 */
[----:B------:R-:W-:Y:S05]  /*08f0*/  @!P0 BRA `(.L_x_7) ;  /* 0x0000000000088947 */ /* 0x000fea0003800000 */
[----:B------:R0:W5:Y:S01]  /*0900*/  LD.E R12, desc[UR14][R2.64] ;  /* 0x0000000e020c7980 */ /* 0x000162000c101900 */
[----:B------:R-:W-:Y:S05]  /*0910*/  BRA `(.L_x_8) ;  /* 0x0000000000207947 */ /* 0x000fea0003800000 */
.L_x_7:
[----:B------:R-:W-:Y:S02]  /*0920*/  ULDC.64 UR4, c[0x0][0x590] ;  /* 0x0001640000047ab9 */ /* 0x000fe40000000a00 */
[----:B------:R-:W-:-:S04]  /*0930*/  ISETP.NE.U32.AND P0, PT, RZ, UR4, PT ;  /* 0x00000004ff007c0c */ /* 0x000fc8000bf05070 */
[----:B------:R-:W-:-:S13]  /*0940*/  ISETP.NE.AND.EX P0, PT, RZ, UR5, PT, P0 ;  /* 0x00000005ff007c0c */ /* 0x000fda000bf05300 */
[----:B------:R-:W-:Y:S05]  /*0950*/  @!P0 BRA `(.L_x_9) ;  /* 0x00000000000c8947 */ /* 0x000fea0003800000 */
[----:B0-2---:R-:W0:Y:S02]  /*0960*/  LDC.64 R2, c[0x0][0x590] ;  /* 0x00016400ff027b82 */ /* 0x005e240000000a00 */
[----:B0-----:R4:W5:Y:S01]  /*0970*/  LDG.E R12, desc[UR14][R2.64] ;  /* 0x0000000e020c7981 */ /* 0x001962000c1e1900 */
[----:B------:R-:W-:Y:S05]  /*0980*/  BRA `(.L_x_8) ;  /* 0x0000000000047947 */ /* 0x000fea0003800000 */
.L_x_9:
[----:B------:R-:W3:Y:S02]  /*0990*/  LDC R12, c[0x0][0x584] ;  /* 0x00016100ff0c7b82 */ /* 0x000ee40000000800 */
.L_x_8:
[----:B------:R-:W1:Y:S01]  /*09a0*/  LDC R0, c[0x0][0x65c] ;  /* 0x00019700ff007b82 */ /* 0x000e620000000800 */
[----:B------:R-:W0:Y:S01]  /*09b0*/  S2R R21, SR_CTAID.Y ;  /* 0x0000000000157919 */ /* 0x000e220000002600 */
[----:B------:R-:W-:Y:S01]  /*09c0*/  ULDC UR8, c[0x0][0x28c] ;  /* 0x0000a30000087ab9 */ /* 0x000fe20000000800 */
[----:B------:R-:W-:Y:S01]  /*09d0*/  ISETP.NE.AND P0, PT, R5, 0x2, PT ;  /* 0x000000020500780c */ /* 0x000fe20003f05270 */
[----:B------:R-:W-:Y:S01]  /*09e0*/  UIADD3 UR8, UR8, 0x7f, URZ ;  /* 0x0000007f08087890 */ /* 0x000fe2000fffe03f */
[----:B------:R-:W3:Y:S01]  /*09f0*/  S2R R14, SR_CTAID.X ;  /* 0x00000000000e7919 */ /* 0x000ee20000002500 */
[----:B------:R-:W-:Y:S01]  /*0a00*/  UMOV UR5, URZ ;  /* 0x0000003f00057c82 */ /* 0x000fe20008000000 */
[----:B------:R-:W-:Y:S01]  /*0a10*/  UMOV UR4, URZ ;  /* 0x0000003f00047c82 */ /* 0x000fe20008000000 */
[----:B------:R-:W-:-:S04]  /*0a20*/  USHF.R.S32.HI UR9, URZ, 0x1f, UR8 ;  /* 0x0000001f3f097899 */ /* 0x000fc80008011408 */
[----:B------:R-:W-:-:S04]  /*0a30*/  ULEA.HI UR9, UR9, UR8, URZ, 0x7 ;  /* 0x0000000809097291 */ /* 0x000fc8000f8f383f */
[----:B------:R-:W-:Y:S01]  /*0a40*/  USHF.R.S32.HI UR13, URZ, 0x7, UR9 ;  /* 0x000000073f0d7899 */ /* 0x000fe20008011409 */
[----:B-1----:R-:W-:-:S13]  /*0a50*/  ISETP.NE.AND P2, PT, R0, 0x1, PT ;  /* 0x000000010000780c */ /* 0x002fda0003f45270 */
[----:B------:R-:W3:Y:S01]  /*0a60*/  @P2 LDC R15, c[0x0][0x10] ;  /* 0x00000400ff0f2b82 */ /* 0x000ee20000000800 */
[----:B0-2-4-:R-:W-:Y:S02]  /*0a70*/  @P2 IMAD.MOV.U32 R2, RZ, RZ, R21 ;  /* 0x000000ffff022224 */ /* 0x015fe400078e0015 */
[----:B------:R-:W-:Y:S02]  /*0a80*/  @P2 IMAD.MOV.U32 R3, RZ, RZ, RZ ;  /* 0x000000ffff032224 */ /* 0x000fe400078e00ff */
[----:B------:R-:W-:-:S03]  /*0a90*/  @P2 IMAD.MOV.U32 R5, RZ, RZ, RZ ;  /* 0x000000ffff052224 */ /* 0x000fc600078e00ff */
[----:B------:R-:W0:Y:S01]  /*0aa0*/  @!P2 LDC R9, c[0x0][0xc] ;  /* 0x00000300ff09ab82 */ /* 0x000e220000000800 */
[----:B------:R-:W-:Y:S01]  /*0ab0*/  ULDC UR6, c[0x0][0xc] ;  /* 0x0000030000067ab9 */ /* 0x000fe20000000800 */
[----:B------:R-:W-:Y:S02]  /*0ac0*/  ULDC UR7, c[0x0][0x10] ;  /* 0x0000040000077ab9 */ /* 0x000fe40000000800 */
[----:B------:R-:W-:-:S04]  /*0ad0*/  UIMAD.WIDE.U32 UR6, UR6, UR7, URZ ;  /* 0x00000007060672a5 */ /* 0x000fc8000f8e003f */
[----:B------:R-:W1:Y:S01]  /*0ae0*/  LDC R8, c[0x0][0x14] ;  /* 0x00000500ff087b82 */ /* 0x000e620000000800 */
[----:B---3--:R-:W-:-:S04]  /*0af0*/  @P2 IMAD.WIDE.U32 R2, R14, R15, R2 ;  /* 0x0000000f0e022225 */ /* 0x008fc800078e0002 */
[----:B------:R-:W-:Y:S02]  /*0b00*/  IMAD.MOV.U32 R15, RZ, RZ, RZ ;  /* 0x000000ffff0f7224 */ /* 0x000fe400078e00ff */
[----:B------:R-:W-:Y:S02]  /*0b10*/  @P2 IMAD.IADD R3, R3, 0x1, R5 ;  /* 0x0000000103032824 */ /* 0x000fe400078e0205 */
[----:B0-----:R-:W-:-:S04]  /*0b20*/  @!P2 IMAD.WIDE.U32 R4, R9, R21, R14 ;  /* 0x000000150904a225 */ /* 0x001fc800078e000e */
[----:B------:R-:W-:Y:S02]  /*0b30*/  @!P2 IMAD.MOV.U32 R2, RZ, RZ, R4 ;  /* 0x000000ffff02a224 */ /* 0x000fe400078e0004 */
[----:B------:R-:W-:Y:S02]  /*0b40*/  @!P2 IMAD.MOV.U32 R3, RZ, RZ, R5 ;  /* 0x000000ffff03a224 */ /* 0x000fe400078e0005 */
[C---:B-1----:R-:W-:Y:S02]  /*0b50*/  IMAD R17, R8.reuse, UR7, RZ ;  /* 0x0000000708117c24 */ /* 0x042fe4000f8e02ff */
[----:B------:R-:W-:Y:S01]  /*0b60*/  IMAD.WIDE.U32 R8, R8, UR6, RZ ;  /* 0x0000000608087c25 */ /* 0x000fe2000f8e00ff */
[----:B------:R-:W-:-:S03]  /*0b70*/  ULDC.64 UR6, c[0x0][0x650] ;  /* 0x0001940000067ab9 */ /* 0x000fc60000000a00 */
[----:B------:R-:W-:Y:S01]  /*0b80*/  IMAD.IADD R0, R9, 0x1, R17 ;  /* 0x0000000109007824 */ /* 0x000fe200078e0211 */
[----:B------:R-:W-:Y:S06]  /*0b90*/  @P0 BRA `(.L_x_10) ;  /* 0x0000000000200947 */ /* 0x000fec0003800000 */
[----:B------:R-:W-:Y:S01]  /*0ba0*/  UISETP.GE.U32.AND UP0, UPT, UR13, 0x9, UPT ;  /* 0x000000090d00788c */ /* 0x000fe2000bf06070 */
[----:B------:R-:W-:Y:S01]  /*0bb0*/  IADD3 R2, P0, R2, R8, RZ ;  /* 0x0000000802027210 */ /* 0x000fe20007f1e0ff */
[----:B------:R-:W-:-:S04]  /*0bc0*/  UIMAD.WIDE.U32 UR4, UR13, 0x38e38e39, URZ ;  /* 0x38e38e390d0478a5 */ /* 0x000fc8000f8e003f */
[----:B------:R-:W-:Y:S01]  /*0bd0*/  USHF.R.U32.HI UR5, URZ, 0x1, UR5 ;  /* 0x000000013f057899 */ /* 0x000fe20008011605 */
[----:B------:R-:W-:Y:S02]  /*0be0*/  IMAD.X R3, R0, 0x1, R3, P0 ;  /* 0x0000000100037824 */ /* 0x000fe400000e0603 */
[----:B------:R-:W-:Y:S02]  /*0bf0*/  UMOV UR4, URZ ;  /* 0x0000003f00047c82 */ /* 0x000fe40008000000 */
[----:B------:R-:W-:Y:S02]  /*0c00*/  @UP0 ULOP3.LUT UR4, UR5, 0x1, URZ, 0xc0, !UPT ;  /* 0x0000000105040892 */ /* 0x000fe4000f8ec03f */
[----:B------:R-:W-:-:S12]  /*0c10*/  UIMAD UR5, UR5, -0x9, UR13 ;  /* 0xfffffff7050578a4 */ /* 0x000fd8000f8e020d */
.L_x_10:
[----:B------:R-:W-:Y:S01]  /*0c20*/  ISETP.GE.U32.AND P0, PT, R2, UR6, PT ;  /* 0x0000000602007c0c */ /* 0x000fe2000bf06070 */
[----:B------:R-:W-:Y:S01]  /*0c30*/  IMAD.MOV.U32 R6, RZ, RZ, -0x1 ;  /* 0xffffffffff067424 */ /* 0x000fe200078e00ff */
[----:B------:R-:W-:Y:S01]  /*0c40*/  PRMT R16, RZ, 0x7610, R16 ;  /* 0x00007610ff107816 */ /* 0x000fe20000000010 */
[----:B------:R-:W-:Y:S01]  /*0c50*/  IMAD.MOV.U32 R5, RZ, RZ, -0x1 ;  /* 0xffffffffff057424 */ /* 0x000fe200078e00ff */
[----:B------:R-:W-:Y:S01]  /*0c60*/  ISETP.GE.U32.AND.EX P0, PT, R3, UR7, PT, P0 ;  /* 0x0000000703007c0c */ /* 0x000fe2000bf06100 */
[----:B------:R-:W-:-:S12]  /*0c70*/  IMAD.MOV.U32 R4, RZ, RZ, -0x1 ;  /* 0xffffffffff047424 */ /* 0x000fd800078e00ff */
[----:B------:R-:W-:Y:S05]  /*0c80*/  @P0 BRA `(.L_x_11) ;  /* 0x00000004005c0947 */ /* 0x000fea0003800000 */
[----:B------:R-:W0:Y:S01]  /*0c90*/  LDC.64 R24, c[0x0][0x628] ;  /* 0x00018a00ff187b82 */ /* 0x000e220000000a00 */
[----:B------:R-:W-:Y:S02]  /*0ca0*/  IMAD.MOV.U32 R4, RZ, RZ, R2 ;  /* 0x000000ffff047224 */ /* 0x000fe400078e0002 */
[----:B------:R-:W-:-:S05]  /*0cb0*/  IMAD.MOV.U32 R5, RZ, RZ, R3 ;  /* 0x000000ffff057224 */ /* 0x000fca00078e0003 */
[----:B------:R-:W1:Y:S08]  /*0cc0*/  LDC R6, c[0x0][0x630] ;  /* 0x00018c00ff067b82 */ /* 0x000e700000000800 */
[----:B------:R-:W2:Y:S01]  /*0cd0*/  LDC.64 R26, c[0x0][0x620] ;  /* 0x00018800ff1a7b82 */ /* 0x000ea20000000a00 */
[----:B0-----:R-:W-:-:S04]  /*0ce0*/  ISETP.NE.U32.AND P0, PT, R24, RZ, PT ;  /* 0x000000ff1800720c */ /* 0x001fc80003f05070 */
[----:B------:R-:W-:-:S13]  /*0cf0*/  ISETP.NE.AND.EX P0, PT, R25, RZ, PT, P0 ;  /* 0x000000ff1900720c */ /* 0x000fda0003f05300 */
[----:B-12---:R-:W-:Y:S05]  /*0d00*/  @!P0 BRA `(.L_x_12) ;  /* 0x0000000000288947 */ /* 0x006fea0003800000 */
[----:B------:R-:W0:Y:S02]  /*0d10*/  LDC R19, c[0x0][0x634] ;  /* 0x00018d00ff137b82 */ /* 0x000e240000000800 */
[----:B0-----:R-:W-:-:S05]  /*0d20*/  IADD3 R19, P0, R2, R19, RZ ;  /* 0x0000001302137210 */ /* 0x001fca0007f1e0ff */
[----:B------:R-:W-:-:S04]  /*0d30*/  IMAD.X R23, RZ, RZ, R3, P0 ;  /* 0x000000ffff177224 */ /* 0x000fc800000e0603 */
[----:B------:R-:W-:-:S04]  /*0d40*/  IMAD.WIDE.U32 R4, R23, R24, RZ ;  /* 0x0000001817047225 */ /* 0x000fc800078e00ff */
[----:B------:R-:W-:-:S04]  /*0d50*/  IMAD.WIDE.U32 R16, P0, R19, R25, R4 ;  /* 0x0000001913107225 */ /* 0x000fc80007800004 */
[----:B------:R-:W-:-:S04]  /*0d60*/  IMAD.WIDE.U32 R4, R19, R24, RZ ;  /* 0x0000001813047225 */ /* 0x000fc800078e00ff */
[----:B------:R-:W-:Y:S01]  /*0d70*/  IMAD.X R19, RZ, RZ, RZ, P0 ;  /* 0x000000ffff137224 */ /* 0x000fe200000e06ff */
[----:B------:R-:W-:Y:S01]  /*0d80*/  IADD3 RZ, P0, R5, R16, RZ ;  /* 0x0000001005ff7210 */ /* 0x000fe20007f1e0ff */
[----:B------:R-:W-:-:S04]  /*0d90*/  IMAD.MOV.U32 R18, RZ, RZ, R17 ;  /* 0x000000ffff127224 */ /* 0x000fc800078e0011 */
[----:B------:R-:W-:-:S08]  /*0da0*/  IMAD.WIDE.U32.X R4, R23, R25, R18, P0 ;  /* 0x0000001917047225 */ /* 0x000fd000000e0412 */
.L_x_12:
[--C-:B------:R-:W-:Y:S01]  /*0db0*/  SHF.R.U64 R32, R4, R6, R5.reuse ;  /* 0x0000000604207219 */ /* 0x100fe20000001205 */
[----:B------:R-:W0:Y:S01]  /*0dc0*/  LDC.64 R28, c[0x0][0x640] ;  /* 0x00019000ff1c7b82 */ /* 0x000e220000000a00 */
[----:B------:R-:W-:Y:S01]  /*0dd0*/  I2FP.F32.U32 R4, R14 ;  /* 0x0000000e00047245 */ /* 0x000fe20000201000 */
[----:B------:R-:W-:Y:S01]  /*0de0*/  ULDC UR6, c[0x0][0x150] ;  /* 0x0000540000067ab9 */ /* 0x000fe20000000800 */
[----:B------:R-:W-:Y:S02]  /*0df0*/  SHF.R.U32.HI R5, RZ, R6, R5 ;  /* 0x00000006ff057219 */ /* 0x000fe40000011605 */
[----:B------:R-:W-:Y:S01]  /*0e00*/  IADD3 R17, P0, RZ, -R32, RZ ;  /* 0x80000020ff117210 */ /* 0x000fe20007f1e0ff */
[----:B------:R-:W-:Y:S01]  /*0e10*/  FMUL R6, R4, UR6 ;  /* 0x0000000604067c20 */ /* 0x000fe20008400000 */
[----:B------:R-:W-:Y:S01]  /*0e20*/  ULDC UR6, c[0x0][0x154] ;  /* 0x0000550000067ab9 */ /* 0x000fe20000000800 */
[----:B------:R-:W1:Y:S02]  /*0e30*/  LDC R18, c[0x0][0x618] ;  /* 0x00018600ff127b82 */ /* 0x000e640000000800 */
[----:B------:R-:W-:-:S02]  /*0e40*/  IMAD.X R19, RZ, RZ, ~R5, P0 ;  /* 0x000000ffff137224 */ /* 0x000fc400000e0e05 */
[----:B------:R-:W2:Y:S01]  /*0e50*/  F2I.U32.TRUNC.NTZ R6, R6 ;  /* 0x0000000600067305 */ /* 0x000ea2000020f000 */
[----:B------:R-:W-:-:S03]  /*0e60*/  IMAD.WIDE.U32 R4, R17, R26, R2 ;  /* 0x0000001a11047225 */ /* 0x000fc600078e0002 */
[----:B------:R-:W3:Y:S01]  /*0e70*/  LDC R15, c[0x0][0x144] ;  /* 0x00005100ff0f7b82 */ /* 0x000ee20000000800 */
[----:B------:R-:W-:-:S04]  /*0e80*/  IMAD R16, R19, R26, RZ ;  /* 0x0000001a13107224 */ /* 0x000fc800078e02ff */
[----:B------:R-:W-:-:S03]  /*0e90*/  IMAD R17, R17, R27, R16 ;  /* 0x0000001b11117224 */ /* 0x000fc600078e0210 */
[----:B------:R-:W4:Y:S01]  /*0ea0*/  LDC R22, c[0x0][0x608] ;  /* 0x00018200ff167b82 */ /* 0x000f220000000800 */
[----:B------:R-:W-:Y:S01]  /*0eb0*/  IMAD.IADD R17, R5, 0x1, R17 ;  /* 0x0000000105117824 */ /* 0x000fe200078e0211 */
[----:B0-----:R-:W-:Y:S01]  /*0ec0*/  ISETP.NE.U32.AND P0, PT, R28, RZ, PT ;  /* 0x000000ff1c00720c */ /* 0x001fe20003f05070 */
[----:B--2---:R-:W-:-:S03]  /*0ed0*/  IMAD.MOV R5, RZ, RZ, -R6 ;  /* 0x000000ffff057224 */ /* 0x004fc600078e0a06 */
[----:B------:R-:W-:Y:S02]  /*0ee0*/  ISETP.NE.AND.EX P0, PT, R29, RZ, PT, P0 ;  /* 0x000000ff1d00720c */ /* 0x000fe40003f05300 */
[----:B------:R-:W0:Y:S01]  /*0ef0*/  LDC R19, c[0x0][0x658] ;  /* 0x00019600ff137b82 */ /* 0x000e220000000800 */
[-CC-:B-1----:R-:W-:Y:S02]  /*0f00*/  SHF.R.U64 R26, R4, R18.reuse, R17.reuse ;  /* 0x00000012041a7219 */ /* 0x182fe40000001211 */
[----:B------:R-:W-:Y:S02]  /*0f10*/  I2FP.F32.U32 R4, R21 ;  /* 0x0000001500047245 */ /* 0x000fe40000201000 */
[----:B------:R-:W-:Y:S01]  /*0f20*/  SHF.R.U32.HI R17, RZ, R18, R17 ;  /* 0x00000012ff117219 */ /* 0x000fe20000011611 */
[----:B------:R-:W-:Y:S02]  /*0f30*/  IMAD.MOV.U32 R18, RZ, RZ, 0x1 ;  /* 0x00000001ff127424 */ /* 0x000fe400078e00ff */
[----:B------:R-:W1:Y:S01]  /*0f40*/  LDC R24, c[0x0][0x148] ;  /* 0x00005200ff187b82 */ /* 0x000e620000000800 */
[----:B---3--:R-:W-:-:S02]  /*0f50*/  IMAD R6, R15, R5, R14 ;  /* 0x000000050f067224 */ /* 0x008fc400078e020e */
[----:B------:R-:W-:Y:S01]  /*0f60*/  FMUL R5, R4, UR6 ;  /* 0x0000000604057c20 */ /* 0x000fe20008400000 */
[----:B------:R-:W-:-:S04]  /*0f70*/  IMAD.MOV.U32 R4, RZ, RZ, -0x1 ;  /* 0xffffffffff047424 */ /* 0x000fc800078e00ff */
[----:B------:R-:W2:Y:S01]  /*0f80*/  LDC R25, c[0x0][0x600] ;  /* 0x00018000ff197b82 */ /* 0x000ea20000000800 */
[-CC-:B----4-:R-:W-:Y:S02]  /*0f90*/  SHF.R.U64 R34, R26, R22.reuse, R17.reuse ;  /* 0x000000161a227219 */ /* 0x190fe40000001211 */
[----:B------:R-:W-:Y:S02]  /*0fa0*/  SHF.R.U32.HI R14, RZ, R22, R17 ;  /* 0x00000016ff0e7219 */ /* 0x000fe40000011611 */
[----:B------:R3:W4:Y:S03]  /*0fb0*/  F2I.U32.TRUNC.NTZ R22, R5 ;  /* 0x0000000500167305 */ /* 0x000726000020f000 */
[----:B------:R-:W1:Y:S01]  /*0fc0*/  LDC R27, c[0x0][0x648] ;  /* 0x00019200ff1b7b82 */ /* 0x000e620000000800 */
[-C--:B0-----:R-:W-:Y:S02]  /*0fd0*/  SHF.R.U64 R36, R34, R19.reuse, R14 ;  /* 0x0000001322247219 */ /* 0x081fe4000000120e */
[----:B------:R-:W-:-:S02]  /*0fe0*/  SHF.L.U32 R4, R4, R19, RZ ;  /* 0x0000001304047219 */ /* 0x000fc400000006ff */
[-C--:B------:R-:W-:Y:S02]  /*0ff0*/  SHF.R.U32.HI R14, RZ, R19.reuse, R14 ;  /* 0x00000013ff0e7219 */ /* 0x080fe4000001160e */
[----:B------:R-:W-:Y:S01]  /*1000*/  SHF.L.U32 R18, R18, R19, RZ ;  /* 0x0000001312127219 */ /* 0x000fe200000006ff */
[----:B------:R-:W0:Y:S01]  /*1010*/  LDC R31, c[0x0][0x638] ;  /* 0x00018e00ff1f7b82 */ /* 0x000e220000000800 */
[----:B------:R-:W-:Y:S01]  /*1020*/  LOP3.LUT R19, RZ, R4, RZ, 0x33, !PT ;  /* 0x00000004ff137212 */ /* 0x000fe200078e33ff */
[----:B------:R-:W-:Y:S02]  /*1030*/  IMAD.MOV.U32 R4, RZ, RZ, R36 ;  /* 0x000000ffff047224 */ /* 0x000fe400078e0024 */
[----:B---3--:R-:W-:-:S04]  /*1040*/  IMAD.MOV.U32 R5, RZ, RZ, R14 ;  /* 0x000000ffff057224 */ /* 0x008fc800078e000e */
[----:B------:R-:W3:Y:S01]  /*1050*/  LDC R30, c[0x0][0x610] ;  /* 0x00018400ff1e7b82 */ /* 0x000ee20000000800 */
[----:B----4-:R-:W-:Y:S05]  /*1060*/  @!P0 BRA `(.L_x_13) ;  /* 0x0000000000288947 */ /* 0x010fea0003800000 */
[----:B------:R-:W4:Y:S02]  /*1070*/  LDC R17, c[0x0][0x64c] ;  /* 0x00019300ff117b82 */ /* 0x000f240000000800 */
[----:B----4-:R-:W-:-:S05]  /*1080*/  IADD3 R17, P0, R36, R17, RZ ;  /* 0x0000001124117210 */ /* 0x010fca0007f1e0ff */
        /* <DEDUP_REMOVED lines=8> */
.L_x_13:
[----:B-1----:R-:W-:Y:S01]  /*1110*/  SHF.R.U64 R4, R4, R27, R5 ;  /* 0x0000001b04047219 */ /* 0x002fe20000001205 */
[----:B--2---:R-:W-:Y:S01]  /*1120*/  VIADD R5, R25, 0xffffffff ;  /* 0xffffffff19057836 */ /* 0x004fe20000000000 */
[----:B------:R-:W-:Y:S01]  /*1130*/  LOP3.LUT R19, R34, R19, RZ, 0xc0, !PT ;  /* 0x0000001322137212 */ /* 0x000fe200078ec0ff */
[----:B------:R-:W-:Y:S02]  /*1140*/  IMAD.MOV R22, RZ, RZ, -R22 ;  /* 0x000000ffff167224 */ /* 0x000fe400078e0a16 */
[----:B------:R-:W-:Y:S01]  /*1150*/  IMAD.MOV R14, RZ, RZ, -R4 ;  /* 0x000000ffff0e7224 */ /* 0x000fe200078e0a04 */
[----:B------:R-:W-:Y:S01]  /*1160*/  LOP3.LUT R5, R26, R5, RZ, 0xc0, !PT ;  /* 0x000000051a057212 */ /* 0x000fe200078ec0ff */
[----:B------:R-:W-:Y:S02]  /*1170*/  IMAD R19, R18, R4, R19 ;  /* 0x0000000412137224 */ /* 0x000fe400078e0213 */
[----:B------:R-:W-:Y:S02]  /*1180*/  @P2 IMAD R6, R24, R22, R21 ;  /* 0x0000001618062224 */ /* 0x000fe400078e0215 */
[----:B0-----:R-:W-:-:S02]  /*1190*/  IMAD R4, R14, R31, R36 ;  /* 0x0000001f0e047224 */ /* 0x001fc400078e0224 */
[----:B---3--:R-:W-:Y:S02]  /*11a0*/  IMAD R6, R19, R30, R6 ;  /* 0x0000001e13067224 */ /* 0x008fe400078e0206 */
[----:B------:R-:W-:Y:S02]  /*11b0*/  IMAD R15, R4, R25, R5 ;  /* 0x00000019040f7224 */ /* 0x000fe400078e0205 */
[----:B------:R-:W-:Y:S02]  /*11c0*/  IMAD.MOV.U32 R16, RZ, RZ, 0x1 ;  /* 0x00000001ff107424 */ /* 0x000fe400078e00ff */
[----:B------:R-:W-:Y:S01]  /*11d0*/  IMAD.MOV.U32 R4, RZ, RZ, R32 ;  /* 0x000000ffff047224 */ /* 0x000fe200078e0020 */
[----:B------:R-:W-:Y:S02]  /*11e0*/  SEL R5, R15, R6, !P2 ;  /* 0x000000060f057207 */ /* 0x000fe40005000000 */
[----:B------:R-:W-:-:S07]  /*11f0*/  SEL R6, R6, R15, !P2 ;  /* 0x0000000f06067207 */ /* 0x000fce0005000000 */
.L_x_11:
[----:B------:R-:W-:Y:S05]  /*1200*/  @!P3 BRA `(.L_x_14) ;  /* 0x0000006c00b8b947 */ /* 0x000fea0003800000 */
[----:B------:R-:W-:-:S13]  /*1210*/  ISETP.GT.U32.AND P0, PT, R33, 0x1, PT ;  /* 0x000000012100780c */ /* 0x000fda0003f04070 */
[----:B------:R-:W-:Y:S05]  /*1220*/  @P0 EXIT ;  /* 0x000000000000094d */ /* 0x000fea0003800000 */
.L_x_15:
[----:B------:R-:W-:-:S08]  /*1230*/  NOP ;  /* 0x0000000000007918 */ /* 0x000fd00000000000 */
[----:B------:R-:W0:Y:S02]  /*1240*/  USETMAXREG.TRY_ALLOC.CTAPOOL UP0, 0xe8 ;  /* 0x000000e8000079c8 */ /* 0x000e240008000600 */
[----:B0-----:R-:W-:-:S13]  /*1250*/  PLOP3.LUT P0, PT, PT, PT, UP0, 0x80, 0x0 ;  /* 0x000000000000781c */ /* 0x001fda0003f0f008 */
[----:B------:R-:W-:Y:S05]  /*1260*/  @!P0 BRA `(.L_x_15) ;  /* 0xfffffffc00f08947 */ /* 0x000fea000383ffff */
[----:B------:R-:W-:-:S13]  /*1270*/  LOP3.LUT P0, RZ, R16, 0xff, RZ, 0xc0, !PT ;  /* 0x000000ff10ff7812 */ /* 0x000fda000780c0ff */
[----:B------:R-:W-:Y:S05]  /*1280*/  @!P0 EXIT ;  /* 0x000000000000894d */ /* 0x000fea0003800000 */
[----:B------:R-:W0:Y:S01]  /*1290*/  S2UR UR6, SR_CgaCtaId ;  /* 0x00000000000679c3 */ /* 0x000e220000008800 */
[----:B------:R-:W-:Y:S01]  /*12a0*/  SHF.R.S32.HI R14, RZ, 0x1f, R11 ;  /* 0x0000001fff0e7819 */ /* 0x000fe2000001140b */
[----:B------:R-:W-:Y:S01]  /*12b0*/  UIADD3 UR7, UR11, -0x1, URZ ;  /* 0xffffffff0b077890 */ /* 0x000fe2000fffe03f */
[----:B------:R-:W-:Y:S01]  /*12c0*/  LOP3.LUT R146, R7, 0x1, RZ, 0xfc, !PT ;  /* 0x0000000107927812 */ /* 0x000fe200078efcff */
[----:B------:R-:W-:Y:S01]  /*12d0*/  UMOV UR9, 0x400 ;  /* 0x0000040000097882 */ /* 0x000fe20000000000 */
[CC--:B------:R-:W-:Y:S01]  /*12e0*/  LEA.HI R13, R14.reuse, R11.reuse, RZ, 0x2 ;  /* 0x0000000b0e0d7211 */ /* 0x0c0fe200078f10ff */
[----:B------:R-:W-:Y:S01]  /*12f0*/  UISETP.LT.AND UP0, UPT, UR13, 0x1, UPT ;  /* 0x000000010d00788c */ /* 0x000fe2000bf01270 */
[----:B------:R-:W-:Y:S01]  /*1300*/  LEA.HI R17, R14, R11, RZ, 0x5 ;  /* 0x0000000b0e117211 */ /* 0x000fe200078f28ff */
[----:B------:R-:W-:Y:S01]  /*1310*/  USHF.L.U32 UR21, UR13, 0x1, URZ ;  /* 0x000000010d157899 */ /* 0x000fe2000800063f */
[--C-:B------:R-:W-:Y:S01]  /*1320*/  SHF.R.S32.HI R15, RZ, 0x2, R13.reuse ;  /* 0x00000002ff0f7819 */ /* 0x100fe2000001140d */
[----:B------:R-:W-:Y:S01]  /*1330*/  USEL UR10, UR13, 0x1, UP0 ;  /* 0x000000010d0a7887 */ /* 0x000fe20008000000 */
[----:B------:R-:W-:Y:S01]  /*1340*/  SHF.R.S32.HI R16, RZ, 0x1f, R13 ;  /* 0x0000001fff107819 */ /* 0x000fe2000001140d */
[----:B------:R-:W-:Y:S01]  /*1350*/  UISETP.NE.AND UP0, UPT, UR7, URZ, UPT ;  /* 0x0000003f0700728c */ /* 0x000fe2000bf05270 */
[----:B------:R-:W-:Y:S01]  /*1360*/  SHF.R.S32.HI R17, RZ, 0x5, R17 ;  /* 0x00000005ff117819 */ /* 0x000fe20000011411 */
[----:B------:R-:W-:Y:S01]  /*1370*/  UIADD3 UR10, -UR10, UR13, URZ ;  /* 0x0000000d0a0a7290 */ /* 0x000fe2000fffe13f */
[----:B------:R-:W-:-:S04]  /*1380*/  LEA.HI R16, R16, R15, RZ, 0x3 ;  /* 0x0000000f10107211 */ /* 0x000fc800078f18ff */
[----:B------:R-:W-:Y:S01]  /*1390*/  LOP3.LUT R16, R16, 0xfffffff8, RZ, 0xc0, !PT ;  /* 0xfffffff810107812 */ /* 0x000fe200078ec0ff */
[----:B0-----:R-:W-:-:S04]  /*13a0*/  ULEA UR9, UR6, UR9, 0x18 ;  /* 0x0000000906097291 */ /* 0x001fc8000f8ec03f */
[----:B------:R-:W-:Y:S01]  /*13b0*/  IMAD.IADD R14, R15, 0x1, -R16 ;  /* 0x000000010f0e7824 */ /* 0x000fe200078e0a10 */
[----:B------:R-:W-:Y:S01]  /*13c0*/  USHF.L.U32 UR6, UR7, 0x3, URZ ;  /* 0x0000000307067899 */ /* 0x000fe2000800063f */
[----:B------:R-:W-:Y:S01]  /*13d0*/  LOP3.LUT R16, R13, 0xfffffffc, RZ, 0xc0, !PT ;  /* 0xfffffffc0d107812 */ /* 0x000fe200078ec0ff */
[----:B------:R-:W-:Y:S01]  /*13e0*/  USEL UR7, URZ, 0x1, UP0 ;  /* 0x000000013f077887 */ /* 0x000fe20008000000 */
[--C-:B------:R-:W-:Y:S01]  /*13f0*/  IMAD R13, R17, -0x10, -R14.reuse ;  /* 0xfffffff0110d7824 */ /* 0x100fe200078e0a0e */
[----:B------:R-:W-:Y:S01]  /*1400*/  ULOP3.LUT UR6, UR6, 0x8, URZ, 0xc0, !UPT ;  /* 0x0000000806067892 */ /* 0x000fe2000f8ec03f */
[----:B------:R-:W-:Y:S01]  /*1410*/  SHF.R.S32.HI R15, RZ, 0x1f, R14 ;  /* 0x0000001fff0f7819 */ /* 0x000fe2000001140e */
[----:B------:R-:W-:Y:S01]  /*1420*/  UIADD3 UR22, UR9, 0xa0, URZ ;  /* 0x000000a009167890 */ /* 0x000fe2000fffe03f */
[----:B------:R-:W-:Y:S01]  /*1430*/  IMAD.IADD R11, R11, 0x1, -R16 ;  /* 0x000000010b0b7824 */ /* 0x000fe200078e0a10 */
[----:B------:R-:W-:Y:S01]  /*1440*/  ULOP3.LUT UR23, UR6, 0x8, URZ, 0x3c, !UPT ;  /* 0x0000000806177892 */ /* 0x000fe2000f8e3c3f */
[----:B------:R-:W-:Y:S01]  /*1450*/  IMAD.U32 R148, RZ, RZ, UR7 ;  /* 0x00000007ff947e24 */ /* 0x000fe2000f8e00ff */
[----:B------:R-:W-:Y:S01]  /*1460*/  ULOP3.LUT UR12, UR6, 0x18, URZ, 0x3c, !UPT ;  /* 0x00000018060c7892 */ /* 0x000fe2000f8e3c3f */
[----:B------:R-:W-:Y:S01]  /*1470*/  IMAD.WIDE R14, R17, 0x10, R14 ;  /* 0x00000010110e7825 */ /* 0x000fe200078e020e */
[----:B------:R-:W-:Y:S01]  /*1480*/  ULEA UR11, UR11, UR22, 0x3 ;  /* 0x000000160b0b7291 */ /* 0x000fe2000f8e183f */
[----:B------:R-:W-:-:S02]  /*1490*/  ULDC UR6, c[0x0][0x284] ;  /* 0x0000a10000067ab9 */ /* 0x000fc40000000800 */
[----:B------:R-:W-:-:S09]  /*14a0*/  VIADD R13, R13, UR6 ;  /* 0x000000060d0d7c36 */ /* 0x000fd20008000000 */
.L_x_170:
[----:B------:R-:W-:Y:S01]  /*14b0*/  SHF.L.U32 R16, R148, 0x1f, RZ ;  /* 0x0000001f94107819 */ /* 0x000fe200000006ff */
[----:B------:R-:W0:Y:S01]  /*14c0*/  LDC R17, c[0x0][0x28c] ;  /* 0x0000a300ff117b82 */ /* 0x000e220000000800 */
[----:B------:R-:W-:Y:S01]  /*14d0*/  UMOV UR6, URZ ;  /* 0x0000003f00067c82 */ /* 0x000fe20008000000 */
[----:B------:R-:W-:Y:S01]  /*14e0*/  UMOV UR20, UR5 ;  /* 0x0000000500147c82 */ /* 0x000fe20008000000 */
[----:B-1----:R-:W1:Y:S01]  /*14f0*/  SYNCS.PHASECHK.TRANS64.TRYWAIT P0, [UR11+-0x8], R16 ;  /* 0xfffff810ff0075a7 */ /* 0x002e62000800014b */
[----:B0-----:R-:W-:Y:S01]  /*1500*/  ISETP.GE.AND P1, PT, R17, 0x1, PT ;  /* 0x000000011100780c */ /* 0x001fe20003f26270 */
[----:B-1-34-:R-:W-:-:S12]  /*1510*/  @!P0 BRA `(.L_x_16) ;  /* 0x0000007c008c8947 */ /* 0x01afd80003800000 */
.L_x_197:
[----:B------:R-:W-:Y:S01]  /*1520*/  UMOV UR7, URZ ;  /* 0x0000003f00077c82 */ /* 0x000fe20008000000 */
[----:B------:R-:W-:Y:S01]  /*1530*/  UMOV UR8, URZ ;  /* 0x0000003f00087c82 */ /* 0x000fe20008000000 */
[----:B------:R-:W-:Y:S02]  /*1540*/  CS2R R22, SRZ ;  /* 0x0000000000167805 */ /* 0x000fe4000001ff00 */
[----:B------:R-:W-:Y:S02]  /*1550*/  CS2R R20, SRZ ;  /* 0x0000000000147805 */ /* 0x000fe4000001ff00 */
[----:B------:R-:W-:Y:S02]  /*1560*/  CS2R R88, SRZ ;  /* 0x0000000000587805 */ /* 0x000fe4000001ff00 */
[----:B------:R-:W-:Y:S02]  /*1570*/  CS2R R90, SRZ ;  /* 0x00000000005a7805 */ /* 0x000fe4000001ff00 */
[----:B------:R-:W-:-:S02]  /*1580*/  CS2R R92, SRZ ;  /* 0x00000000005c7805 */ /* 0x000fc4000001ff00 */
[----:B------:R-:W-:Y:S02]  /*1590*/  CS2R R94, SRZ ;  /* 0x00000000005e7805 */ /* 0x000fe4000001ff00 */
        /* <DEDUP_REMOVED lines=24> */
[----:B------:R-:W-:Y:S01]  /*1720*/  CS2R R144, SRZ ;  /* 0x0000000000907805 */ /* 0x000fe2000001ff00 */
[----:B------:R-:W-:Y:S01]  /*1730*/  IMAD.MOV.U32 R147, RZ, RZ, RZ ;  /* 0x000000ffff937224 */ /* 0x000fe200078e00ff */
[----:B------:R-:W-:Y:S01]  /*1740*/  CS2R R24, SRZ ;  /* 0x0000000000187805 */ /* 0x000fe2000001ff00 */
[----:B------:R-:W-:Y:S01]  /*1750*/  IMAD.MOV.U32 R149, RZ, RZ, RZ ;  /* 0x000000ffff957224 */ /* 0x000fe200078e00ff */
[----:B------:R-:W-:Y:S01]  /*1760*/  CS2R R26, SRZ ;  /* 0x00000000001a7805 */ /* 0x000fe2000001ff00 */
[----:B------:R-:W-:Y:S01]  /*1770*/  IMAD.U32 R19, RZ, RZ, UR4 ;  /* 0x00000004ff137e24 */ /* 0x000fe2000f8e00ff */
        /* <DEDUP_REMOVED lines=29> */
[----:B------:R-:W-:Y:S01]  /*1950*/  CS2R R86, SRZ ;  /* 0x0000000000567805 */ /* 0x000fe2000001ff00 */
[----:B------:R-:W-:Y:S06]  /*1960*/  @!P1 BRA `(.L_x_17) ;  /* 0x00000008006c9947 */ /* 0x000fec0003800000 */
[----:B------:R-:W-:-:S13]  /*1970*/  ISETP.NE.AND P1, PT, R146, 0x3, PT ;  /* 0x000000039200780c */ /* 0x000fda0003f25270 */
[----:B------:R-:W-:Y:S05]  /*1980*/  @!P1 BRA `(.L_x_18) ;  /* 0x0000000000049947 */ /* 0x000fea0003800000 */
[----:B------:R-:W-:Y:S01]  /*1990*/  BPT.TRAP 0x1 ;  /* 0x000000040000795c */ /* 0x000fe20000300000 */
.L_x_18:
[----:B------:R-:W-:Y:S01]  /*19a0*/  ULEA UR6, UR5, UR9, 0x3 ;  /* 0x0000000905067291 */ /* 0x000fe2000f8e183f */
[----:B0-----:R-:W-:-:S05]  /*19b0*/  IMAD.U32 R16, RZ, RZ, UR4 ;  /* 0x00000004ff107e24 */ /* 0x001fca000f8e00ff */
[----:B------:R-:W-:-:S04]  /*19c0*/  SHF.L.U32 R16, R16, 0x1f, RZ ;  /* 0x0000001f10107819 */ /* 0x000fc800000006ff */
[----:B------:R0:W1:Y:S01]  /*19d0*/  SYNCS.PHASECHK.TRANS64.TRYWAIT P0, [UR6], R16 ;  /* 0x00000010ff0075a7 */ /* 0x0000620008000146 */
[----:B------:R-:W-:Y:S05]  /*19e0*/  @!P1 BRA `(.L_x_19) ;  /* 0x0000000000049947 */ /* 0x000fea0003800000 */
[----:B------:R-:W-:Y:S01]  /*19f0*/  BPT.TRAP 0x1 ;  /* 0x000000040000795c */ /* 0x000fe20000300000 */
.L_x_19:
[----:B-1----:R-:W-:Y:S05]  /*1a00*/  @P0 BRA `(.L_x_20) ;  /* 0x0000000000080947 */ /* 0x002fea0003800000 */
[----:B------:R-:W1:Y:S02]  /*1a10*/  SYNCS.PHASECHK.TRANS64.TRYWAIT P0, [UR6], R16 ;  /* 0x00000010ff0075a7 */ /* 0x000e640008000146 */
[----:B-1----:R-:W-:Y:S05]  /*1a20*/  @!P0 BRA `(.L_x_21) ;  /* 0x0000007800608947 */ /* 0x002fea0003800000 */
.L_x_20:
[----:B------:R-:W-:Y:S01]  /*1a30*/  UIADD3 UR6, UR9, 0x180, URZ ;  /* 0x0000018009067890 */ /* 0x000fe2000fffe03f */
[----:B------:R-:W-:Y:S01]  /*1a40*/  WARPGROUP.ARRIVE ;  /* 0x00000000000079c5 */ /* 0x000fe20000000000 */
[----:B------:R-:W-:Y:S01]  /*1a50*/  UIADD3 UR7, UR9, 0x12180, URZ ;  /* 0x0001218009077890 */ /* 0x000fe2000fffe03f */
[----:B------:R-:W-:Y:S01]  /*1a60*/  CS2R R22, SRZ ;  /* 0x0000000000167805 */ /* 0x000fe2000001ff00 */
[----:B------:R-:W-:Y:S01]  /*1a70*/  USHF.R.U32.HI UR6, URZ, 0x4, UR6 ;  /* 0x000000043f067899 */ /* 0x000fe20008011606 */
[----:B------:R-:W-:Y:S01]  /*1a80*/  CS2R R20, SRZ ;  /* 0x0000000000147805 */ /* 0x000fe2000001ff00 */
[----:B------:R-:W-:Y:S01]  /*1a90*/  USHF.R.U32.HI UR7, URZ, 0x4, UR7 ;  /* 0x000000043f077899 */ /* 0x000fe20008011607 */
[----:B------:R-:W-:Y:S01]  /*1aa0*/  CS2R R88, SRZ ;  /* 0x0000000000587805 */ /* 0x000fe2000001ff00 */
[----:B------:R-:W-:Y:S01]  /*1ab0*/  ULOP3.LUT UR6, UR6, 0x3fff, URZ, 0xc0, !UPT ;  /* 0x00003fff06067892 */ /* 0x000fe2000f8ec03f */
[----:B------:R-:W-:Y:S01]  /*1ac0*/  CS2R R90, SRZ ;  /* 0x00000000005a7805 */ /* 0x000fe2000001ff00 */
[----:B------:R-:W-:Y:S01]  /*1ad0*/  ULOP3.LUT UR7, UR7, 0x3fff, URZ, 0xc0, !UPT ;  /* 0x00003fff07077892 */ /* 0x000fe2000f8ec03f */
[----:B------:R-:W-:Y:S01]  /*1ae0*/  CS2R R92, SRZ ;  /* 0x00000000005c7805 */ /* 0x000fe2000001ff00 */
[----:B------:R-:W-:Y:S01]  /*1af0*/  ULOP3.LUT UR6, UR6, 0x10000, URZ, 0xfc, !UPT ;  /* 0x0001000006067892 */ /* 0x000fe2000f8efc3f */
[----:B------:R-:W-:Y:S01]  /*1b00*/  CS2R R94, SRZ ;  /* 0x00000000005e7805 */ /* 0x000fe2000001ff00 */
[----:B------:R-:W-:Y:S01]  /*1b10*/  ULOP3.LUT UR7, UR7, 0x10000, URZ, 0xfc, !UPT ;  /* 0x0001000007077892 */ /* 0x000fe2000f8efc3f */
[----:B------:R-:W-:Y:S01]  /*1b20*/  CS2R R96, SRZ ;  /* 0x0000000000607805 */ /* 0x000fe2000001ff00 */
[----:B------:R-:W-:Y:S01]  /*1b30*/  ULEA UR6, UR5, UR6, 0x9 ;  /* 0x0000000605067291 */ /* 0x000fe2000f8e483f */
[----:B------:R-:W-:Y:S01]  /*1b40*/  CS2R R98, SRZ ;  /* 0x0000000000627805 */ /* 0x000fe2000001ff00 */
[----:B------:R-:W-:Y:S01]  /*1b50*/  ULEA UR7, UR5, UR7, 0xa ;  /* 0x0000000705077291 */ /* 0x000fe2000f8e503f */
[----:B------:R-:W-:Y:S01]  /*1b60*/  CS2R R100, SRZ ;  /* 0x0000000000647805 */ /* 0x000fe2000001ff00 */
[----:B------:R-:W-:Y:S01]  /*1b70*/  UMOV UR17, 0x40000040 ;  /* 0x4000004000117882 */ /* 0x000fe20000000000 */
[----:B------:R-:W-:Y:S01]  /*1b80*/  UMOV UR19, 0x40000040 ;  /* 0x4000004000137882 */ /* 0x000fe20000000000 */
[----:B------:R-:W-:Y:S01]  /*1b90*/  CS2R R102, SRZ ;  /* 0x0000000000667805 */ /* 0x000fe2000001ff00 */
[----:B------:R-:W-:Y:S01]  /*1ba0*/  UMOV UR16, UR6 ;  /* 0x0000000600107c82 */ /* 0x000fe20008000000 */
[----:B------:R-:W-:Y:S01]  /*1bb0*/  CS2R R104, SRZ ;  /* 0x0000000000687805 */ /* 0x000fe2000001ff00 */
[----:B------:R-:W-:Y:S01]  /*1bc0*/  UMOV UR18, UR7 ;  /* 0x0000000700127c82 */ /* 0x000fe20008000000 */
[----:B------:R-:W-:Y:S01]  /*1bd0*/  CS2R R106, SRZ ;  /* 0x00000000006a7805 */ /* 0x000fe2000001ff00 */
[----:B------:R-:W-:Y:S01]  /*1be0*/  QGMMA.64x128x32.F32.E5M2.E5M2 R24, gdesc[UR16], RZ, !UPT ;  /* 0x01e00000101879f3 */ /* 0x000fe2000c7038ff */
[----:B------:R-:W-:Y:S01]  /*1bf0*/  UIADD3 UR16, UR6, 0x2, URZ ;  /* 0x0000000206107890 */ /* 0x000fe2000fffe03f */
[----:B------:R-:W-:Y:S01]  /*1c00*/  CS2R R108, SRZ ;  /* 0x00000000006c7805 */ /* 0x000fe2000001ff00 */
[----:B------:R-:W-:Y:S01]  /*1c10*/  UIADD3 UR18, UR7, 0x2, URZ ;  /* 0x0000000207127890 */ /* 0x000fe2000fffe03f */
[----:B------:R-:W-:Y:S01]  /*1c20*/  CS2R R110, SRZ ;  /* 0x00000000006e7805 */ /* 0x000fe2000001ff00 */
[----:B------:R-:W-:Y:S01]  /*1c30*/  UMOV UR17, 0x40000040 ;  /* 0x4000004000117882 */ /* 0x000fe20000000000 */
[----:B------:R-:W-:Y:S01]  /*1c40*/  UMOV UR19, 0x40000040 ;  /* 0x4000004000137882 */ /* 0x000fe20000000000 */
        /* <DEDUP_REMOVED lines=17> */
[----:B------:R-:W-:Y:S02]  /*1d60*/  IMAD.MOV.U32 R147, RZ, RZ, RZ ;  /* 0x000000ffff937224 */ /* 0x000fe400078e00ff */
[----:B------:R-:W-:Y:S01]  /*1d70*/  IMAD.MOV.U32 R149, RZ, RZ, RZ ;  /* 0x000000ffff957224 */ /* 0x000fe200078e00ff */
[----:B------:R-:W-:Y:S01]  /*1d80*/  QGMMA.64x128x32.F32.E5M2.E5M2 R24, gdesc[UR16], R24 ;  /* 0x01e00000101879f3 */ /* 0x000fe20008703818 */
[----:B------:R-:W-:-:S02]  /*1d90*/  UIADD3 UR16, UR6, 0x4, URZ ;  /* 0x0000000406107890 */ /* 0x000fc4000fffe03f */
[----:B------:R-:W-:Y:S01]  /*1da0*/  UIADD3 UR18, UR7, 0x4, URZ ;  /* 0x0000000407127890 */ /* 0x000fe2000fffe03f */
[----:B------:R-:W-:Y:S01]  /*1db0*/  UMOV UR17, 0x40000040 ;  /* 0x4000004000117882 */ /* 0x000fe20000000000 */
[----:B------:R-:W-:-:S07]  /*1dc0*/  UMOV UR19, 0x40000040 ;  /* 0x4000004000137882 */ /* 0x000fce0000000000 */
[----:B------:R-:W-:Y:S01]  /*1dd0*/  QGMMA.64x128x32.F32.E5M2.E5M2 R24, gdesc[UR16], R24 ;  /* 0x01e00000101879f3 */ /* 0x000fe20008703818 */
[----:B------:R-:W-:Y:S02]  /*1de0*/  UIADD3 UR18, UR7, 0x6, URZ ;  /* 0x0000000607127890 */ /* 0x000fe4000fffe03f */
[----:B------:R-:W-:Y:S01]  /*1df0*/  UIADD3 UR16, UR6, 0x6, URZ ;  /* 0x0000000606107890 */ /* 0x000fe2000fffe03f */
[----:B------:R-:W-:Y:S01]  /*1e00*/  ULDC UR7, c[0x0][0x50c] ;  /* 0x0001430000077ab9 */ /* 0x000fe20000000800 */
[----:B------:R-:W-:Y:S01]  /*1e10*/  UMOV UR17, 0x40000040 ;  /* 0x4000004000117882 */ /* 0x000fe20000000000 */
[----:B------:R-:W-:Y:S01]  /*1e20*/  UISETP.NE.AND UP0, UPT, UR7, 0x4, UPT ;  /* 0x000000040700788c */ /* 0x000fe2000bf05270 */
[----:B------:R-:W-:Y:S01]  /*1e30*/  UMOV UR19, 0x40000040 ;  /* 0x4000004000137882 */ /* 0x000fe20000000000 */
[----:B------:R-:W-:Y:S02]  /*1e40*/  UMOV UR6, 0x4 ;  /* 0x0000000400067882 */ /* 0x000fe40000000000 */
[----:B------:R-:W-:-:S06]  /*1e50*/  USEL UR7, URZ, 0x1, UP0 ;  /* 0x000000013f077887 */ /* 0x000fcc0008000000 */
[----:B------:R-:W-:Y:S01]  /*1e60*/  ISETP.NE.AND P0, PT, RZ, UR7, PT ;  /* 0x00000007ff007c0c */ /* 0x000fe2000bf05270 */
[----:B------:R-:W-:-:S12]  /*1e70*/  QGMMA.64x128x32.F32.E5M2.E5M2 R24, gdesc[UR16], R24, gsb0 ;  /* 0x01e00000101879f3 */ /* 0x000fd80008003818 */
[----:B------:R-:W-:Y:S05]  /*1e80*/  @!P0 BRA `(.L_x_22) ;  /* 0x0000000400088947 */ /* 0x000fea0003800000 */
[----:B------:R-:W-:Y:S02]  /*1e90*/  WARPGROUP.DEPBAR.LE gsb0, 0x0 ;  /* 0x00008000000079c5 */ /* 0x000fe40000010000 */
[----:B------:R-:W-:-:S01]  /*1ea0*/  FADD R149, RZ, R24 ;  /* 0x00000018ff957221 */ /* 0x000fc20000000000 */
[----:B------:R-:W-:Y:S01]  /*1eb0*/  FADD R144, RZ, R25 ;  /* 0x00000019ff907221 */ /* 0x000fe20000000000 */
        /* <DEDUP_REMOVED lines=62> */
[----:B------:R-:W-:-:S06]  /*22a0*/  UMOV UR6, URZ ;  /* 0x0000003f00067c82 */ /* 0x000fcc0008000000 */
.L_x_22:
[----:B------:R-:W-:-:S04]  /*22b0*/  UIADD3 UR20, UR5, 0x1, URZ ;  /* 0x0000000105147890 */ /* 0x000fc8000fffe03f */
[----:B------:R-:W-:-:S04]  /*22c0*/  UISETP.NE.AND UP0, UPT, UR20, 0x9, UPT ;  /* 0x000000091400788c */ /* 0x000fc8000bf05270 */
[----:B------:R-:W-:Y:S02]  /*22d0*/  USEL UR8, URZ, 0x1, UP0 ;  /* 0x000000013f087887 */ /* 0x000fe40008000000 */
[----:B------:R-:W-:Y:S02]  /*22e0*/  USEL UR20, UR20, URZ, UP0 ;  /* 0x0000003f14147287 */ /* 0x000fe40008000000 */
[----:B------:R-:W-:-:S06]  /*22f0*/  ULOP3.LUT UR8, UR4, UR8, URZ, 0x3c, !UPT ;  /* 0x0000000804087292 */ /* 0x000fcc000f8e3c3f */
[----:B------:R-:W-:Y:S01]  /*2300*/  IMAD.U32 R19, RZ, RZ, UR8 ;  /* 0x00000008ff137e24 */ /* 0x000fe2000f8e00ff */
[----:B------:R-:W-:-:S06]  /*2310*/  UMOV UR8, 0x1 ;  /* 0x0000000100087882 */ /* 0x000fcc0000000000 */
.L_x_17:
[----:B------:R-:W-:-:S06]  /*2320*/  UISETP.GE.AND UP0, UPT, UR10, 0x1, UPT ;  /* 0x000000010a00788c */ /* 0x000fcc000bf06270 */
[----:B------:R-:W-:-:S13]  /*2330*/  PLOP3.LUT P0, PT, PT, PT, UP0, 0x80, 0x0 ;  /* 0x000000000000781c */ /* 0x000fda0003f0f008 */
[----:B------:R-:W-:Y:S05]  /*2340*/  @!P0 BRA `(.L_x_23) ;  /* 0x0000000800348947 */ /* 0x000fea0003800000 */
[----:B01----:R-:W-:Y:S01]  /*2350*/  IMAD.U32 R16, RZ, RZ, UR10 ;  /* 0x0000000aff107e24 */ /* 0x003fe2000f8e00ff */
[----:B------:R-:W-:Y:S01]  /*2360*/  UMOV UR24, UR5 ;  /* 0x0000000500187c82 */ /* 0x000fe20008000000 */
[----:B------:R-:W-:-:S05]  /*2370*/  ULDC UR25, c[0x0][0x50c] ;  /* 0x0001430000197ab9 */ /* 0x000fca0000000800 */
.L_x_31:
[----:B------:R-:W-:-:S13]  /*2380*/  ISETP.NE.AND P1, PT, R146, 0x3, PT ;  /* 0x000000039200780c */ /* 0x000fda0003f25270 */
[----:B01----:R-:W-:Y:S05]  /*2390*/  @!P1 BRA `(.L_x_24) ;  /* 0x0000000000049947 */ /* 0x003fea0003800000 */
[----:B------:R-:W-:Y:S01]  /*23a0*/  BPT.TRAP 0x1 ;  /* 0x000000040000795c */ /* 0x000fe20000300000 */
.L_x_24:
[----:B------:R-:W-:Y:S01]  /*23b0*/  ULEA UR16, UR20, UR9, 0x3 ;  /* 0x0000000914107291 */ /* 0x000fe2000f8e183f */
[----:B------:R-:W-:-:S08]  /*23c0*/  SHF.L.U32 R17, R19, 0x1f, RZ ;  /* 0x0000001f13117819 */ /* 0x000fd000000006ff */
[----:B------:R0:W1:Y:S01]  /*23d0*/  SYNCS.PHASECHK.TRANS64.TRYWAIT P0, [UR16], R17 ;  /* 0x00000011ff0075a7 */ /* 0x0000620008000150 */
[----:B------:R-:W-:Y:S05]  /*23e0*/  @!P1 BRA `(.L_x_25) ;  /* 0x0000000000049947 */ /* 0x000fea0003800000 */
[----:B------:R-:W-:Y:S01]  /*23f0*/  BPT.TRAP 0x1 ;  /* 0x000000040000795c */ /* 0x000fe20000300000 */
.L_x_25:
[----:B-1----:R-:W-:Y:S05]  /*2400*/  @P0 BRA `(.L_x_26) ;  /* 0x0000000000080947 */ /* 0x002fea0003800000 */
[----:B------:R-:W1:Y:S02]  /*2410*/  SYNCS.PHASECHK.TRANS64.TRYWAIT P0, [UR16], R17 ;  /* 0x00000011ff0075a7 */ /* 0x000e640008000150 */
[----:B-1----:R-:W-:Y:S05]  /*2420*/  @!P0 BRA `(.L_x_27) ;  /* 0x0000006c00f88947 */ /* 0x002fea0003800000 */
.L_x_26:
[----:B------:R-:W-:Y:S01]  /*2430*/  UIADD3 UR16, UR9, 0x180, URZ ;  /* 0x0000018009107890 */ /* 0x000fe2000fffe03f */
[----:B------:R-:W-:Y:S01]  /*2440*/  WARPGROUP.ARRIVE ;  /* 0x00000000000079c5 */ /* 0x000fe20000000000 */
[----:B------:R-:W-:Y:S02]  /*2450*/  UIADD3 UR17, UR9, 0x12180, URZ ;  /* 0x0001218009117890 */ /* 0x000fe4000fffe03f */
[----:B------:R-:W-:Y:S02]  /*2460*/  UISETP.NE.AND UP0, UPT, UR7, URZ, UPT ;  /* 0x0000003f0700728c */ /* 0x000fe4000bf05270 */
[----:B------:R-:W-:Y:S02]  /*2470*/  USHF.R.U32.HI UR16, URZ, 0x4, UR16 ;  /* 0x000000043f107899 */ /* 0x000fe40008011610 */
[----:B------:R-:W-:Y:S02]  /*2480*/  USHF.R.U32.HI UR17, URZ, 0x4, UR17 ;  /* 0x000000043f117899 */ /* 0x000fe40008011611 */
[----:B------:R-:W-:-:S02]  /*2490*/  USEL UR8, UR8, URZ, !UP0 ;  /* 0x0000003f08087287 */ /* 0x000fc4000c000000 */
[----:B------:R-:W-:Y:S02]  /*24a0*/  ULOP3.LUT UR16, UR16, 0x3fff, URZ, 0xc0, !UPT ;  /* 0x00003fff10107892 */ /* 0x000fe4000f8ec03f */
[----:B------:R-:W-:Y:S02]  /*24b0*/  ULOP3.LUT UR17, UR17, 0x3fff, URZ, 0xc0, !UPT ;  /* 0x00003fff11117892 */ /* 0x000fe4000f8ec03f */
[----:B------:R-:W-:Y:S02]  /*24c0*/  UISETP.NE.U32.AND UP0, UPT, UR8, URZ, UPT ;  /* 0x0000003f0800728c */ /* 0x000fe4000bf05070 */
[----:B------:R-:W-:Y:S02]  /*24d0*/  ULOP3.LUT UR7, UR16, 0x10000, URZ, 0xfc, !UPT ;  /* 0x0001000010077892 */ /* 0x000fe4000f8efc3f */
[----:B------:R-:W-:Y:S02]  /*24e0*/  ULOP3.LUT UR8, UR17, 0x10000, URZ, 0xfc, !UPT ;  /* 0x0001000011087892 */ /* 0x000fe4000f8efc3f */
[----:B------:R-:W-:-:S02]  /*24f0*/  ULEA UR7, UR20, UR7, 0x9 ;  /* 0x0000000714077291 */ /* 0x000fc4000f8e483f */
[----:B------:R-:W-:Y:S01]  /*2500*/  ULEA UR8, UR20, UR8, 0xa ;  /* 0x0000000814087291 */ /* 0x000fe2000f8e503f */
[----:B------:R-:W-:Y:S01]  /*2510*/  UMOV UR17, 0x40000040 ;  /* 0x4000004000117882 */ /* 0x000fe20000000000 */
[----:B------:R-:W-:Y:S01]  /*2520*/  UMOV UR19, 0x40000040 ;  /* 0x4000004000137882 */ /* 0x000fe20000000000 */
[----:B------:R-:W-:Y:S02]  /*2530*/  UIADD3 UR6, UR6, 0x4, URZ ;  /* 0x0000000406067890 */ /* 0x000fe4000fffe03f */
[----:B------:R-:W-:Y:S02]  /*2540*/  UMOV UR16, UR7 ;  /* 0x0000000700107c82 */ /* 0x000fe40008000000 */
[----:B------:R-:W-:Y:S02]  /*2550*/  UMOV UR18, UR8 ;  /* 0x0000000800127c82 */ /* 0x000fe40008000000 */
[----:B------:R-:W-:Y:S01]  /*2560*/  QGMMA.64x128x32.F32.E5M2.E5M2 R24, gdesc[UR16], R24, UP0 ;  /* 0x01e00000101879f3 */ /* 0x000fe2000bf03818 */
[----:B------:R-:W-:-:S02]  /*2570*/  UIADD3 UR16, UR7, 0x2, URZ ;  /* 0x0000000207107890 */ /* 0x000fc4000fffe03f */
[----:B------:R-:W-:Y:S01]  /*2580*/  UIADD3 UR18, UR8, 0x2, URZ ;  /* 0x0000000208127890 */ /* 0x000fe2000fffe03f */
[----:B------:R-:W-:Y:S01]  /*2590*/  UMOV UR17, 0x40000040 ;  /* 0x4000004000117882 */ /* 0x000fe20000000000 */
[----:B------:R-:W-:Y:S01]  /*25a0*/  UMOV UR19, 0x40000040 ;  /* 0x4000004000137882 */ /* 0x000fe20000000000 */
[----:B------:R-:W-:-:S06]  /*25b0*/  UISETP.NE.AND UP0, UPT, UR6, UR25, UPT ;  /* 0x000000190600728c */ /* 0x000fcc000bf05270 */
[----:B------:R-:W-:Y:S01]  /*25c0*/  QGMMA.64x128x32.F32.E5M2.E5M2 R24, gdesc[UR16], R24 ;  /* 0x01e00000101879f3 */ /* 0x000fe20008703818 */
[----:B------:R-:W-:Y:S02]  /*25d0*/  UIADD3 UR16, UR7, 0x4, URZ ;  /* 0x0000000407107890 */ /* 0x000fe4000fffe03f */
[----:B------:R-:W-:Y:S01]  /*25e0*/  UIADD3 UR18, UR8, 0x4, URZ ;  /* 0x0000000408127890 */ /* 0x000fe2000fffe03f */
[----:B------:R-:W-:Y:S01]  /*25f0*/  UMOV UR17, 0x40000040 ;  /* 0x4000004000117882 */ /* 0x000fe20000000000 */
[----:B------:R-:W-:-:S07]  /*2600*/  UMOV UR19, 0x40000040 ;  /* 0x4000004000137882 */ /* 0x000fce0000000000 */
[----:B------:R-:W-:Y:S01]  /*2610*/  QGMMA.64x128x32.F32.E5M2.E5M2 R24, gdesc[UR16], R24 ;  /* 0x01e00000101879f3 */ /* 0x000fe20008703818 */
[----:B------:R-:W-:Y:S02]  /*2620*/  UIADD3 UR16, UR7, 0x6, URZ ;  /* 0x0000000607107890 */ /* 0x000fe4000fffe03f */
[----:B------:R-:W-:Y:S01]  /*2630*/  UIADD3 UR18, UR8, 0x6, URZ ;  /* 0x0000000608127890 */ /* 0x000fe2000fffe03f */
[----:B------:R-:W-:Y:S01]  /*2640*/  UMOV UR17, 0x40000040 ;  /* 0x4000004000117882 */ /* 0x000fe20000000000 */
[----:B------:R-:W-:Y:S01]  /*2650*/  UMOV UR19, 0x40000040 ;  /* 0x4000004000137882 */ /* 0x000fe20000000000 */
[----:B------:R-:W-:-:S06]  /*2660*/  USEL UR7, URZ, 0x1, UP0 ;  /* 0x000000013f077887 */ /* 0x000fcc0008000000 */
[----:B------:R-:W-:Y:S01]  /*2670*/  ISETP.NE.AND P0, PT, RZ, UR7, PT ;  /* 0x00000007ff007c0c */ /* 0x000fe2000bf05270 */
[----:B------:R-:W-:Y:S03]  /*2680*/  QGMMA.64x128x32.F32.E5M2.E5M2 R24, gdesc[UR16], R24, gsb0 ;  /* 0x01e00000101879f3 */ /* 0x000fe60008003818 */
[----:B------:R-:W-:-:S09]  /*2690*/  WARPGROUP.DEPBAR.LE gsb0, 0x1 ;  /* 0x00008000000079c5 */ /* 0x000fd20000010100 */
[----:B------:R-:W-:Y:S05]  /*26a0*/  @!P0 BRA `(.L_x_28) ;  /* 0x0000000400088947 */ /* 0x000fea0003800000 */
[----:B------:R-:W-:Y:S02]  /*26b0*/  WARPGROUP.DEPBAR.LE gsb0, 0x0 ;  /* 0x00008000000079c5 */ /* 0x000fe40000010000 */
[----:B------:R-:W-:-:S01]  /*26c0*/  FADD R149, R24, R149 ;  /* 0x0000009518957221 */ /* 0x000fc20000000000 */
[----:B------:R-:W-:Y:S01]  /*26d0*/  FADD R144, R25, R144 ;  /* 0x0000009019907221 */ /* 0x000fe20000000000 */
        /* <DEDUP_REMOVED lines=62> */
[----:B------:R-:W-:-:S06]  /*2ac0*/  UMOV UR6, URZ ;  /* 0x0000003f00067c82 */ /* 0x000fcc0008000000 */
.L_x_28:
[----:B------:R-:W-:Y:S05]  /*2ad0*/  @!P1 BRA `(.L_x_29) ;  /* 0x0000000000049947 */ /* 0x000fea0003800000 */
[----:B------:R-:W-:Y:S01]  /*2ae0*/  BPT.TRAP 0x1 ;  /* 0x000000040000795c */ /* 0x000fe20000300000 */
.L_x_29:
[----:B------:R-:W-:Y:S01]  /*2af0*/  ULEA UR8, UR24, UR9, 0x3 ;  /* 0x0000000918087291 */ /* 0x000fe2000f8e183f */
[----:B------:R-:W-:-:S03]  /*2b00*/  ISETP.GT.U32.AND P0, PT, R7, 0x1, PT ;  /* 0x000000010700780c */ /* 0x000fc60003f04070 */
[----:B------:R-:W-:-:S04]  /*2b10*/  UIADD3 UR8, UR8, 0x48, URZ ;  /* 0x0000004808087890 */ /* 0x000fc8000fffe03f */
[----:B------:R-:W-:-:S09]  /*2b20*/  UPRMT UR8, URZ, 0x654, UR8 ;  /* 0x000006543f087896 */ /* 0x000fd20008000008 */
[----:B------:R-:W-:Y:S01]  /*2b30*/  SYNCS.ARRIVE.TRANS64.RED.A1T0 RZ, [UR8], RZ ;  /* 0x000000ffffff79a7 */ /* 0x000fe20008100408 */
[----:B------:R-:W-:Y:S05]  /*2b40*/  @P0 BRA `(.L_x_30) ;  /* 0x0000000000040947 */ /* 0x000fea0003800000 */
[----:B------:R-:W-:Y:S01]  /*2b50*/  BPT.TRAP 0x1 ;  /* 0x000000040000795c */ /* 0x000fe20000300000 */
.L_x_30:
[----:B------:R-:W-:Y:S01]  /*2b60*/  UIADD3 UR20, UR20, 0x1, URZ ;  /* 0x0000000114147890 */ /* 0x000fe2000fffe03f */
[C---:B------:R-:W-:Y:S01]  /*2b70*/  ISETP.GT.AND P0, PT, R16.reuse, 0x1, PT ;  /* 0x000000011000780c */ /* 0x040fe20003f04270 */
[----:B------:R-:W-:Y:S01]  /*2b80*/  UIADD3 UR24, UR24, 0x1, URZ ;  /* 0x0000000118187890 */ /* 0x000fe2000fffe03f */
[----:B------:R-:W-:Y:S01]  /*2b90*/  VIADD R16, R16, 0xffffffff ;  /* 0xffffffff10107836 */ /* 0x000fe20000000000 */
[----:B------:R-:W-:Y:S02]  /*2ba0*/  UISETP.NE.AND UP0, UPT, UR20, 0x9, UPT ;  /* 0x000000091400788c */ /* 0x000fe4000bf05270 */
[----:B------:R-:W-:Y:S02]  /*2bb0*/  UISETP.NE.AND UP1, UPT, UR24, 0x9, UPT ;  /* 0x000000091800788c */ /* 0x000fe4000bf25270 */
[----:B------:R-:W-:Y:S02]  /*2bc0*/  USEL UR8, URZ, 0x1, UP0 ;  /* 0x000000013f087887 */ /* 0x000fe40008000000 */
[----:B------:R-:W-:-:S02]  /*2bd0*/  USEL UR20, UR20, URZ, UP0 ;  /* 0x0000003f14147287 */ /* 0x000fc40008000000 */
[----:B------:R-:W-:Y:S02]  /*2be0*/  USEL UR24, UR24, URZ, UP1 ;  /* 0x0000003f18187287 */ /* 0x000fe40008800000 */
[----:B------:R-:W-:Y:S01]  /*2bf0*/  LOP3.LUT R19, R19, UR8, RZ, 0x3c, !PT ;  /* 0x0000000813137c12 */ /* 0x000fe2000f8e3cff */
[----:B------:R-:W-:Y:S01]  /*2c00*/  UMOV UR8, 0x1 ;  /* 0x0000000100087882 */ /* 0x000fe20000000000 */
[----:B------:R-:W-:Y:S08]  /*2c10*/  @P0 BRA `(.L_x_31) ;  /* 0xfffffff400d80947 */ /* 0x000ff0000383ffff */
.L_x_23:
[----:B------:R-:W-:Y:S01]  /*2c20*/  UISETP.NE.AND UP0, UPT, UR6, URZ, UPT ;  /* 0x0000003f0600728c */ /* 0x000fe2000bf05270 */
[----:B01----:R-:W0:Y:S01]  /*2c30*/  LDC R16, c[0x0][0x28c] ;  /* 0x0000a300ff107b82 */ /* 0x003e220000000800 */
[----:B------:R-:W-:Y:S02]  /*2c40*/  IMAD.U32 R17, RZ, RZ, UR23 ;  /* 0x00000017ff117e24 */ /* 0x000fe4000f8e00ff */
[----:B------:R-:W-:-:S06]  /*2c50*/  USEL UR6, URZ, 0x1, !UP0 ;  /* 0x000000013f067887 */ /* 0x000fcc000c000000 */
[----:B------:R-:W-:-:S13]  /*2c60*/  ISETP.NE.AND P0, PT, RZ, UR6, PT ;  /* 0x00000006ff007c0c */ /* 0x000fda000bf05270 */
[----:B------:R-:W-:Y:S05]  /*2c70*/  @!P0 BRA `(.L_x_32) ;  /* 0x0000000400048947 */ /* 0x000fea0003800000 */
[----:B------:R-:W-:Y:S02]  /*2c80*/  WARPGROUP.DEPBAR.LE gsb0, 0x0 ;  /* 0x00008000000079c5 */ /* 0x000fe40000010000 */
[----:B------:R-:W-:Y:S01]  /*2c90*/  FADD R149, R24, R149 ;  /* 0x0000009518957221 */ /* 0x000fe20000000000 */
        /* <DEDUP_REMOVED lines=62> */
[----:B------:R-:W-:-:S07]  /*3080*/  FADD R22, R22, R87 ;  /* 0x0000005716167221 */ /* 0x000fce0000000000 */
.L_x_32:
[----:B0-----:R-:W-:Y:S01]  /*3090*/  ISETP.GE.AND P0, PT, R16, 0x1, PT ;  /* 0x000000011000780c */ /* 0x001fe20003f06270 */
[----:B------:R0:W-:Y:S01]  /*30a0*/  SYNCS.ARRIVE.TRANS64.A1T0 RZ, [R17+UR22], RZ ;  /* 0x000000ff11ff79a7 */ /* 0x0001e20008100016 */
[----:B------:R-:W-:-:S11]  /*30b0*/  WARPGROUP.DEPBAR.LE gsb0, 0x0 ;  /* 0x00008000000079c5 */ /* 0x000fd60000010000 */
[----:B------:R-:W-:Y:S05]  /*30c0*/  @!P0 BRA `(.L_x_33) ;  /* 0x0000000000388947 */ /* 0x000fea0003800000 */
[----:B------:R-:W-:-:S13]  /*30d0*/  ISETP.NE.AND P0, PT, R146, 0x3, PT ;  /* 0x000000039200780c */ /* 0x000fda0003f05270 */
[----:B------:R-:W-:Y:S05]  /*30e0*/  @!P0 BRA `(.L_x_34) ;  /* 0x0000000000048947 */ /* 0x000fea0003800000 */
[----:B------:R-:W-:Y:S01]  /*30f0*/  BPT.TRAP 0x1 ;  /* 0x000000040000795c */ /* 0x000fe20000300000 */
.L_x_34:
[----:B------:R-:W-:Y:S01]  /*3100*/  UIADD3 UR8, UR10, UR5, URZ ;  /* 0x000000050a087290 */ /* 0x000fe2000fffe03f */
[----:B------:R-:W-:-:S03]  /*3110*/  ISETP.GT.U32.AND P0, PT, R7, 0x1, PT ;  /* 0x000000010700780c */ /* 0x000fc60003f04070 */
[----:B------:R-:W-:-:S04]  /*3120*/  UIMAD.WIDE.U32 UR6, UR8, 0x38e38e39, URZ ;  /* 0x38e38e39080678a5 */ /* 0x000fc8000f8e003f */
[----:B------:R-:W-:-:S04]  /*3130*/  USHF.R.U32.HI UR6, URZ, 0x1, UR7 ;  /* 0x000000013f067899 */ /* 0x000fc80008011607 */
[----:B------:R-:W-:-:S04]  /*3140*/  UIMAD UR8, UR6, -0x9, UR8 ;  /* 0xfffffff7060878a4 */ /* 0x000fc8000f8e0208 */
[----:B------:R-:W-:-:S04]  /*3150*/  ULEA UR8, UR8, UR9, 0x3 ;  /* 0x0000000908087291 */ /* 0x000fc8000f8e183f */
[----:B------:R-:W-:-:S04]  /*3160*/  UIADD3 UR8, UR8, 0x48, URZ ;  /* 0x0000004808087890 */ /* 0x000fc8000fffe03f */
[----:B------:R-:W-:-:S09]  /*3170*/  UPRMT UR8, URZ, 0x654, UR8 ;  /* 0x000006543f087896 */ /* 0x000fd20008000008 */
[----:B------:R-:W-:Y:S01]  /*3180*/  SYNCS.ARRIVE.TRANS64.RED.A1T0 RZ, [UR8], RZ ;  /* 0x000000ffffff79a7 */ /* 0x000fe20008100408 */
[----:B------:R-:W-:Y:S05]  /*3190*/  @P0 BRA `(.L_x_33) ;  /* 0x0000000000040947 */ /* 0x000fea0003800000 */
[----:B------:R-:W-:Y:S01]  /*31a0*/  BPT.TRAP 0x1 ;  /* 0x000000040000795c */ /* 0x000fe20000300000 */
.L_x_33:
[----:B------:R-:W-:Y:S01]  /*31b0*/  SHF.L.U32 R16, R148, 0x1f, RZ ;  /* 0x0000001f94107819 */ /* 0x000fe200000006ff */
[----:B------:R-:W-:Y:S01]  /*31c0*/  UIADD3 UR5, UR21, UR5, URZ ;  /* 0x0000000515057290 */ /* 0x000fe2000fffe03f */
[----:B------:R-:W1:Y:S01]  /*31d0*/  LDC R32, c[0x0][0x288] ;  /* 0x0000a200ff207b82 */ /* 0x000e620000000800 */
[----:B------:R-:W-:Y:S01]  /*31e0*/  UISETP.GE.U32.AND UP1, UPT, UR21, 0x9, UPT ;  /* 0x000000091500788c */ /* 0x000fe2000bf26070 */
[----:B------:R-:W-:Y:S01]  /*31f0*/  IMAD.SHL.U32 R26, R11, 0x2, RZ ;  /* 0x000000020b1a7824 */ /* 0x000fe200078e00ff */
[----:B------:R-:W-:Y:S02]  /*3200*/  UISETP.GT.U32.AND UP0, UPT, UR5, 0x8, UPT ;  /* 0x000000080500788c */ /* 0x000fe4000bf04070 */
[----:B------:R-:W-:Y:S02]  /*3210*/  UIMAD.WIDE.U32 UR6, UR5, 0x38e38e39, URZ ;  /* 0x38e38e39050678a5 */ /* 0x000fe4000f8e003f */
[----:B------:R-:W-:Y:S01]  /*3220*/  UISETP.LT.U32.AND UP0, UPT, UR21, 0x9, UP0 ;  /* 0x000000091500788c */ /* 0x000fe20008701070 */
[----:B------:R-:W2:Y:S01]  /*3230*/  SYNCS.PHASECHK.TRANS64.TRYWAIT P0, [UR11+0x8], R16 ;  /* 0x00000810ff0075a7 */ /* 0x000ea2000800014b */
[----:B------:R-:W-:Y:S01]  /*3240*/  USHF.R.U32.HI UR6, URZ, 0x1, UR7 ;  /* 0x000000013f067899 */ /* 0x000fe20008011607 */
[----:B------:R-:W-:Y:S01]  /*3250*/  SHF.R.S32.HI R27, RZ, 0x1f, R26 ;  /* 0x0000001fff1b7819 */ /* 0x000fe2000001141a */
[----:B------:R-:W-:-:S02]  /*3260*/  USEL UR8, URZ, 0x1, !UP0 ;  /* 0x000000013f087887 */ /* 0x000fc4000c000000 */
[----:B------:R-:W-:Y:S02]  /*3270*/  UIMAD UR5, UR6, -0x9, UR5 ;  /* 0xfffffff7060578a4 */ /* 0x000fe4000f8e0205 */
[----:B------:R-:W-:-:S04]  /*3280*/  ULOP3.LUT UR4, UR4, UR8, URZ, 0x3c, !UPT ;  /* 0x0000000804047292 */ /* 0x000fc8000f8e3c3f */
[----:B------:R-:W-:Y:S01]  /*3290*/  @UP1 ULOP3.LUT UR4, UR4, 0x1, UR6, 0x78, !UPT ;  /* 0x0000000104041892 */ /* 0x000fe2000f8e7806 */
[----:B-12---:R-:W-:Y:S11]  /*32a0*/  @!P0 BRA `(.L_x_35) ;  /* 0x0000006000708947 */ /* 0x006ff60003800000 */
.L_x_198:
[----:B------:R-:W-:Y:S01]  /*32b0*/  IMAD.SHL.U32 R28, R6, 0x40, RZ ;  /* 0x00000040061c7824 */ /* 0x000fe200078e00ff */
[----:B------:R-:W-:Y:S01]  /*32c0*/  ULDC UR8, c[0x0][0x284] ;  /* 0x0000a10000087ab9 */ /* 0x000fe20000000800 */
[----:B------:R-:W-:Y:S01]  /*32d0*/  IMAD.SHL.U32 R29, R5, 0x80, RZ ;  /* 0x00000080051d7824 */ /* 0x000fe200078e00ff */
[----:B------:R-:W-:Y:S01]  /*32e0*/  SHF.R.S32.HI R34, RZ, 0x1f, R4 ;  /* 0x0000001fff227819 */ /* 0x000fe20000011404 */
[----:B------:R-:W-:Y:S01]  /*32f0*/  ULDC.64 UR6, c[0x0][0x5d0] ;  /* 0x0001740000067ab9 */ /* 0x000fe20000000a00 */
[----:B------:R-:W-:Y:S01]  /*3300*/  ISETP.GE.AND P0, PT, R28, UR8, PT ;  /* 0x000000081c007c0c */ /* 0x000fe2000bf06270 */
[----:B0-----:R-:W-:Y:S01]  /*3310*/  IMAD.WIDE.U32 R16, R4, UR6, R26 ;  /* 0x0000000604107c25 */ /* 0x001fe2000f8e001a */
[----:B------:R-:W-:Y:S02]  /*3320*/  SHF.R.S32.HI R33, RZ, 0x1f, R29 ;  /* 0x0000001fff217819 */ /* 0x000fe4000001141d */
[C---:B------:R-:W-:Y:S01]  /*3330*/  ISETP.GE.OR P0, PT, R29.reuse, R32, P0 ;  /* 0x000000201d00720c */ /* 0x040fe20000706670 */
[----:B------:R-:W-:Y:S01]  /*3340*/  IMAD R5, R34, UR6, RZ ;  /* 0x0000000622057c24 */ /* 0x000fe2000f8e02ff */
[----:B------:R-:W-:-:S03]  /*3350*/  IADD3 R16, P1, R29, R16, RZ ;  /* 0x000000101d107210 */ /* 0x000fc60007f3e0ff */
[----:B------:R-:W-:-:S05]  /*3360*/  IMAD R5, R4, UR7, R5 ;  /* 0x0000000704057c24 */ /* 0x000fca000f8e0205 */
[----:B------:R-:W-:-:S03]  /*3370*/  IADD3.X R17, R33, R17, R5, P1, !PT ;  /* 0x0000001121117210 */ /* 0x000fc60000ffe405 */
[----:B------:R-:W-:Y:S05]  /*3380*/  @P0 BRA `(.L_x_36) ;  /* 0x0000004400b80947 */ /* 0x000fea0003800000 */
[----:B------:R-:W0:Y:S01]  /*3390*/  LDC.64 R30, c[0x0][0x5c8] ;  /* 0x00017200ff1e7b82 */ /* 0x000e220000000a00 */
[----:B------:R-:W-:Y:S01]  /*33a0*/  IMAD.WIDE R24, R6, 0x40, R14 ;  /* 0x0000004006187825 */ /* 0x000fe200078e020e */
[----:B------:R-:W-:Y:S01]  /*33b0*/  ULDC.64 UR6, c[0x0][0x5c0] ;  /* 0x0001700000067ab9 */ /* 0x000fe20000000a00 */
[----:B------:R-:W-:Y:S02]  /*33c0*/  BSSY B0, `(.L_x_36) ;  /* 0x000046a000007945 */ /* 0x000fe40003800000 */
[----:B------:R-:W-:-:S04]  /*33d0*/  IMAD R6, R11, -0x2, R32 ;  /* 0xfffffffe0b067824 */ /* 0x000fc800078e0220 */
[----:B------:R-:W-:Y:S02]  /*33e0*/  IMAD.IADD R6, R6, 0x1, -R29 ;  /* 0x0000000106067824 */ /* 0x000fe400078e0a1d */
[-C--:B0-----:R-:W-:Y:S02]  /*33f0*/  IMAD R5, R25, R30.reuse, RZ ;  /* 0x0000001e19057224 */ /* 0x081fe400078e02ff */
[----:B------:R-:W-:-:S04]  /*3400*/  IMAD.WIDE.U32 R16, R24, R30, R16 ;  /* 0x0000001e18107225 */ /* 0x000fc800078e0010 */
[----:B------:R-:W-:Y:S01]  /*3410*/  IMAD R19, R24, R31, R5 ;  /* 0x0000001f18137224 */ /* 0x000fe200078e0205 */
[----:B------:R-:W-:Y:S02]  /*3420*/  LEA R5, P0, R30, R16, 0x3 ;  /* 0x000000101e057211 */ /* 0x000fe400078018ff */
[----:B------:R-:W-:Y:S01]  /*3430*/  IADD3 R18, P1, R16, UR6, RZ ;  /* 0x0000000610127c10 */ /* 0x000fe2000ff3e0ff */
[----:B------:R-:W-:Y:S01]  /*3440*/  IMAD.IADD R19, R17, 0x1, R19 ;  /* 0x0000000111137824 */ /* 0x000fe200078e0213 */
[----:B------:R-:W-:-:S04]  /*3450*/  IADD3 R16, P3, R5, UR6, RZ ;  /* 0x0000000605107c10 */ /* 0x000fc8000ff7e0ff */
[----:B------:R-:W-:Y:S01]  /*3460*/  LEA.HI.X R5, R30, R19, R31, 0x3, P0 ;  /* 0x000000131e057211 */ /* 0x000fe200000f1c1f */
[----:B------:R-:W-:Y:S01]  /*3470*/  IMAD.IADD R30, R13, 0x1, -R28 ;  /* 0x000000010d1e7824 */ /* 0x000fe200078e0a1c */
[----:B-----5:R-:W-:Y:S02]  /*3480*/  FSETP.NEU.AND P0, PT, R12, RZ, PT ;  /* 0x000000ff0c00720b */ /* 0x020fe40003f0d000 */
[----:B------:R-:W-:Y:S02]  /*3490*/  IADD3.X R19, R19, UR7, RZ, P1, !PT ;  /* 0x0000000713137c10 */ /* 0x000fe40008ffe4ff */
[----:B------:R-:W-:-:S09]  /*34a0*/  IADD3.X R17, R5, UR7, RZ, P3, !PT ;  /* 0x0000000705117c10 */ /* 0x000fd20009ffe4ff */
[----:B------:R-:W-:Y:S05]  /*34b0*/  @!P0 BRA `(.L_x_37) ;  /* 0x0000003400608947 */ /* 0x000fea0003800000 */
[----:B------:R-:W-:Y:S01]  /*34c0*/  ULDC.64 UR6, c[0x0][0x5b8] ;  /* 0x00016e0000067ab9 */ /* 0x000fe20000000a00 */
[----:B------:R-:W-:Y:S01]  /*34d0*/  ULDC.64 UR16, c[0x0][0x5a8] ;  /* 0x00016a0000107ab9 */ /* 0x000fe20000000a00 */
[----:B------:R-:W-:Y:S01]  /*34e0*/  IMAD.WIDE.U32 R26, R4, UR6, R26 ;  /* 0x00000006041a7c25 */ /* 0x000fe2000f8e001a */
[----:B------:R-:W-:Y:S01]  /*34f0*/  BSSY B1, `(.L_x_38) ;  /* 0x0000010000017945 */ /* 0x000fe20003800000 */
[----:B------:R-:W-:Y:S02]  /*3500*/  PRMT R28, RZ, 0x7610, R28 ;  /* 0x00007610ff1c7816 */ /* 0x000fe4000000001c */
[----:B------:R-:W-:Y:S01]  /*3510*/  IMAD R5, R34, UR6, RZ ;  /* 0x0000000622057c24 */ /* 0x000fe2000f8e02ff */
[----:B------:R-:W-:-:S03]  /*3520*/  IADD3 R26, P0, R29, R26, RZ ;  /* 0x0000001a1d1a7210 */ /* 0x000fc60007f1e0ff */
[----:B------:R-:W-:Y:S01]  /*3530*/  IMAD R5, R4, UR7, R5 ;  /* 0x0000000704057c24 */ /* 0x000fe2000f8e0205 */
[----:B------:R-:W-:Y:S02]  /*3540*/  ULDC.64 UR6, c[0x0][0x5b0] ;  /* 0x00016c0000067ab9 */ /* 0x000fe40000000a00 */
[----:B------:R-:W-:Y:S02]  /*3550*/  IMAD R29, R25, UR6, RZ ;  /* 0x00000006191d7c24 */ /* 0x000fe4000f8e02ff */
[----:B------:R-:W-:Y:S02]  /*3560*/  IADD3.X R27, R33, R27, R5, P0, !PT ;  /* 0x0000001b211b7210 */ /* 0x000fe400007fe405 */
[----:B------:R-:W-:Y:S01]  /*3570*/  ISETP.GE.AND P0, PT, R30, 0x1, PT ;  /* 0x000000011e00780c */ /* 0x000fe20003f06270 */
[C---:B------:R-:W-:Y:S02]  /*3580*/  IMAD R29, R24.reuse, UR7, R29 ;  /* 0x00000007181d7c24 */ /* 0x040fe4000f8e021d */
[----:B------:R-:W-:Y:S01]  /*3590*/  IMAD.WIDE.U32 R4, R24, UR6, R26 ;  /* 0x0000000618047c25 */ /* 0x000fe2000f8e001a */
[----:B------:R-:W-:-:S02]  /*35a0*/  ISETP.LT.OR P4, PT, R6, 0x1, !P0 ;  /* 0x000000010600780c */ /* 0x000fc40004781670 */
[----:B------:R-:W-:-:S04]  /*35b0*/  IADD3 R4, P1, R4, UR16, RZ ;  /* 0x0000001004047c10 */ /* 0x000fc8000ff3e0ff */
[----:B------:R-:W-:-:S07]  /*35c0*/  IADD3.X R5, R5, UR17, R29, P1, !PT ;  /* 0x0000001105057c10 */ /* 0x000fce0008ffe41d */
[----:B------:R-:W-:Y:S05]  /*35d0*/  @P4 BRA `(.L_x_39) ;  /* 0x0000000000044947 */ /* 0x000fea0003800000 */
[----:B------:R0:W5:Y:S02]  /*35e0*/  LDG.E.U8 R28, desc[UR14][R4.64] ;  /* 0x0000000e041c7981 */ /* 0x000164000c1e1100 */
.L_x_39:
[----:B------:R-:W-:Y:S05]  /*35f0*/  BSYNC B1 ;  /* 0x0000000000017941 */ /* 0x000fea0003800000 */
.L_x_38:
[----:B-----5:R-:W-:Y:S01]  /*3600*/  LOP3.LUT R28, R28, 0xff, RZ, 0xc0, !PT ;  /* 0x000000ff1c1c7812 */ /* 0x020fe200078ec0ff */
[----:B------:R-:W-:Y:S01]  /*3610*/  BSSY B1, `(.L_x_40) ;  /* 0x000000b000017945 */ /* 0x000fe20003800000 */
[----:B------:R-:W-:Y:S02]  /*3620*/  ISETP.LT.OR P3, PT, R6, 0x2, !P0 ;  /* 0x000000020600780c */ /* 0x000fe40004761670 */
[----:B------:R-:W-:-:S05]  /*3630*/  F2FP.F16.E5M2.UNPACK_B R28, R28 ;  /* 0x0000001cff1c723e */ /* 0x000fca00020004ff */
[----:B------:R-:W-:-:S05]  /*3640*/  HADD2.F32 R29, -RZ, R28.H0_H0 ;  /* 0x2000001cff1d7230 */ /* 0x000fca0000004100 */
[----:B------:R-:W-:-:S04]  /*3650*/  FMUL R28, R29, R12 ;  /* 0x0000000c1d1c7220 */ /* 0x000fc80000400000 */
[----:B------:R-:W-:-:S05]  /*3660*/  FFMA R28, R149, R10, R28 ;  /* 0x0000000a951c7223 */ /* 0x000fca000000001c */
[----:B------:R-:W-:Y:S02]  /*3670*/  F2FP.SATFINITE.E5M2.F32.PACK_AB_MERGE_C R29, RZ, R28, RZ ;  /* 0x0000001cff1d723e */ /* 0x000fe400048060ff */
[----:B------:R-:W-:-:S03]  /*3680*/  PRMT R28, RZ, 0x7610, R28 ;  /* 0x00007610ff1c7816 */ /* 0x000fc6000000001c */
[----:B------:R1:W-:Y:S01]  /*3690*/  @!P4 STG.E.U8 desc[UR14][R18.64], R29 ;  /* 0x0000001d1200c986 */ /* 0x0003e2000c10110e */
[----:B------:R-:W-:Y:S05]  /*36a0*/  @P3 BRA `(.L_x_41) ;  /* 0x0000000000043947 */ /* 0x000fea0003800000 */
[----:B------:R2:W5:Y:S02]  /*36b0*/  LDG.E.U8 R28, desc[UR14][R4.64+0x1] ;  /* 0x0000010e041c7981 */ /* 0x000564000c1e1100 */
.L_x_41:
[----:B------:R-:W-:Y:S05]  /*36c0*/  BSYNC B1 ;  /* 0x0000000000017941 */ /* 0x000fea0003800000 */
.L_x_40:
[----:B-----5:R-:W-:Y:S01]  /*36d0*/  LOP3.LUT R28, R28, 0xff, RZ, 0xc0, !PT ;  /* 0x000000ff1c1c7812 */ /* 0x020fe200078ec0ff */
[----:B------:R-:W-:Y:S01]  /*36e0*/  BSSY B1, `(.L_x_42) ;  /* 0x0000013000017945 */ /* 0x000fe20003800000 */
[----:B------:R-:W-:Y:S02]  /*36f0*/  IADD3 R31, P1, R24, 0x8, RZ ;  /* 0x00000008181f7810 */ /* 0x000fe40007f3e0ff */
[----:B------:R-:W-:-:S03]  /*3700*/  F2FP.F16.E5M2.UNPACK_B R28, R28 ;  /* 0x0000001cff1c723e */ /* 0x000fc600020004ff */
[----:B------:R-:W-:Y:S01]  /*3710*/  IMAD.X R24, RZ, RZ, R25, P1 ;  /* 0x000000ffff187224 */ /* 0x000fe200008e0619 */
[----:B------:R-:W-:Y:S01]  /*3720*/  ISETP.GE.AND P1, PT, R30, 0x9, PT ;  /* 0x000000091e00780c */ /* 0x000fe20003f26270 */
[----:B-1----:R-:W-:Y:S02]  /*3730*/  HADD2.F32 R29, -RZ, R28.H0_H0 ;  /* 0x2000001cff1d7230 */ /* 0x002fe40000004100 */
[----:B------:R-:W-:Y:S01]  /*3740*/  IMAD R24, R24, UR6, RZ ;  /* 0x0000000618187c24 */ /* 0x000fe2000f8e02ff */
[----:B------:R-:W-:Y:S01]  /*3750*/  ISETP.LT.OR P5, PT, R6, 0x1, !P1 ;  /* 0x000000010600780c */ /* 0x000fe20004fa1670 */
[----:B------:R-:W-:-:S04]  /*3760*/  IMAD.WIDE.U32 R26, R31, UR6, R26 ;  /* 0x000000061f1a7c25 */ /* 0x000fc8000f8e001a */
[----:B------:R-:W-:Y:S01]  /*3770*/  FMUL R29, R29, R12 ;  /* 0x0000000c1d1d7220 */ /* 0x000fe20000400000 */
[----:B------:R-:W-:-:S03]  /*3780*/  IMAD R31, R31, UR7, R24 ;  /* 0x000000071f1f7c24 */ /* 0x000fc6000f8e0218 */
[----:B------:R-:W-:Y:S01]  /*3790*/  FFMA R29, R144, R10, R29 ;  /* 0x0000000a901d7223 */ /* 0x000fe2000000001d */
[----:B------:R-:W-:Y:S02]  /*37a0*/  IADD3 R24, P4, R26, UR16, RZ ;  /* 0x000000101a187c10 */ /* 0x000fe4000ff9e0ff */
[----:B------:R-:W-:Y:S02]  /*37b0*/  PRMT R26, RZ, 0x7610, R26 ;  /* 0x00007610ff1a7816 */ /* 0x000fe4000000001a */
[----:B------:R-:W-:Y:S02]  /*37c0*/  F2FP.SATFINITE.E5M2.F32.PACK_AB_MERGE_C R29, RZ, R29, RZ ;  /* 0x0000001dff1d723e */ /* 0x000fe400048060ff */
[----:B------:R-:W-:-:S03]  /*37d0*/  IADD3.X R25, R27, UR17, R31, P4, !PT ;  /* 0x000000111b197c10 */ /* 0x000fc6000a7fe41f */
[----:B------:R1:W-:Y:S01]  /*37e0*/  @!P3 STG.E.U8 desc[UR14][R18.64+0x1], R29 ;  /* 0x0000011d1200b986 */ /* 0x0003e2000c10110e */
[----:B------:R-:W-:Y:S05]  /*37f0*/  @P5 BRA `(.L_x_43) ;  /* 0x0000000000045947 */ /* 0x000fea0003800000 */
[----:B------:R3:W5:Y:S02]  /*3800*/  LDG.E.U8 R26, desc[UR14][R24.64] ;  /* 0x0000000e181a7981 */ /* 0x000764000c1e1100 */
.L_x_43:
[----:B------:R-:W-:Y:S05]  /*3810*/  BSYNC B1 ;  /* 0x0000000000017941 */ /* 0x000fea0003800000 */
.L_x_42:
        /* <DEDUP_REMOVED lines=12> */
.L_x_45:
[----:B------:R-:W-:Y:S05]  /*38e0*/  BSYNC B1 ;  /* 0x0000000000017941 */ /* 0x000fea0003800000 */
.L_x_44:
[----:B-----5:R-:W-:Y:S01]  /*38f0*/  LOP3.LUT R26, R26, 0xff, RZ, 0xc0, !PT ;  /* 0x000000ff1a1a7812 */ /* 0x020fe200078ec0ff */
[----:B------:R-:W-:Y:S01]  /*3900*/  BSSY B1, `(.L_x_46) ;  /* 0x000000b000017945 */ /* 0x000fe20003800000 */
[----:B------:R-:W-:Y:S02]  /*3910*/  ISETP.LT.OR P4, PT, R6, 0x9, !P0 ;  /* 0x000000090600780c */ /* 0x000fe40004781670 */
[----:B------:R-:W-:-:S05]  /*3920*/  F2FP.F16.E5M2.UNPACK_B R26, R26 ;  /* 0x0000001aff1a723e */ /* 0x000fca00020004ff */
[----:B----4-:R-:W-:Y:S01]  /*3930*/  HADD2.F32 R27, -RZ, R26.H0_H0 ;  /* 0x2000001aff1b7230 */ /* 0x010fe20000004100 */
[----:B------:R-:W-:-:S04]  /*3940*/  PRMT R26, RZ, 0x7610, R26 ;  /* 0x00007610ff1a7816 */ /* 0x000fc8000000001a */
[----:B------:R-:W-:-:S04]  /*3950*/  FMUL R27, R27, R12 ;  /* 0x0000000c1b1b7220 */ /* 0x000fc80000400000 */
[----:B------:R-:W-:-:S05]  /*3960*/  FFMA R27, R142, R10, R27 ;  /* 0x0000000a8e1b7223 */ /* 0x000fca000000001b */
[----:B------:R-:W-:-:S05]  /*3970*/  F2FP.SATFINITE.E5M2.F32.PACK_AB_MERGE_C R27, RZ, R27, RZ ;  /* 0x0000001bff1b723e */ /* 0x000fca00048060ff */
[----:B------:R4:W-:Y:S01]  /*3980*/  @!P3 STG.E.U8 desc[UR14][R16.64+0x1], R27 ;  /* 0x0000011b1000b986 */ /* 0x0009e2000c10110e */
[----:B------:R-:W-:Y:S05]  /*3990*/  @P4 BRA `(.L_x_47) ;  /* 0x0000000000044947 */ /* 0x000fea0003800000 */
[----:B------:R0:W5:Y:S02]  /*39a0*/  LDG.E.U8 R26, desc[UR14][R4.64+0x8] ;  /* 0x0000080e041a7981 */ /* 0x000164000c1e1100 */
.L_x_47:
[----:B------:R-:W-:Y:S05]  /*39b0*/  BSYNC B1 ;  /* 0x0000000000017941 */ /* 0x000fea0003800000 */
.L_x_46:
[----:B-----5:R-:W-:Y:S01]  /*39c0*/  LOP3.LUT R26, R26, 0xff, RZ, 0xc0, !PT ;  /* 0x000000ff1a1a7812 */ /* 0x020fe200078ec0ff */
[----:B------:R-:W-:Y:S01]  /*39d0*/  BSSY B1, `(.L_x_48) ;  /* 0x000000b000017945 */ /* 0x000fe20003800000 */
[----:B------:R-:W-:Y:S02]  /*39e0*/  ISETP.LT.OR P3, PT, R6, 0xa, !P0 ;  /* 0x0000000a0600780c */ /* 0x000fe40004761670 */
[----:B------:R-:W-:-:S05]  /*39f0*/  F2FP.F16.E5M2.UNPACK_B R26, R26 ;  /* 0x0000001aff1a723e */ /* 0x000fca00020004ff */
[----:B----4-:R-:W-:-:S05]  /*3a00*/  HADD2.F32 R27, -RZ, R26.H0_H0 ;  /* 0x2000001aff1b7230 */ /* 0x010fca0000004100 */
[----:B------:R-:W-:-:S04]  /*3a10*/  FMUL R26, R27, R12 ;  /* 0x0000000c1b1a7220 */ /* 0x000fc80000400000 */
[----:B------:R-:W-:-:S05]  /*3a20*/  FFMA R26, R145, R10, R26 ;  /* 0x0000000a911a7223 */ /* 0x000fca000000001a */
[----:B------:R-:W-:Y:S02]  /*3a30*/  F2FP.SATFINITE.E5M2.F32.PACK_AB_MERGE_C R27, RZ, R26, RZ ;  /* 0x0000001aff1b723e */ /* 0x000fe400048060ff */
[----:B------:R-:W-:-:S03]  /*3a40*/  PRMT R26, RZ, 0x7610, R26 ;  /* 0x00007610ff1a7816 */ /* 0x000fc6000000001a */
[----:B------:R4:W-:Y:S01]  /*3a50*/  @!P4 STG.E.U8 desc[UR14][R18.64+0x8], R27 ;  /* 0x0000081b1200c986 */ /* 0x0009e2000c10110e */
[----:B------:R-:W-:Y:S05]  /*3a60*/  @P3 BRA `(.L_x_49) ;  /* 0x0000000000043947 */ /* 0x000fea0003800000 */
[----:B------:R0:W5:Y:S02]  /*3a70*/  LDG.E.U8 R26, desc[UR14][R4.64+0x9] ;  /* 0x0000090e041a7981 */ /* 0x000164000c1e1100 */
.L_x_49:
[----:B------:R-:W-:Y:S05]  /*3a80*/  BSYNC B1 ;  /* 0x0000000000017941 */ /* 0x000fea0003800000 */
.L_x_48:
        /* <DEDUP_REMOVED lines=12> */
.L_x_51:
[----:B------:R-:W-:Y:S05]  /*3b50*/  BSYNC B1 ;  /* 0x0000000000017941 */ /* 0x000fea0003800000 */
.L_x_50:
        /* <DEDUP_REMOVED lines=12> */
.L_x_53:
[----:B------:R-:W-:Y:S05]  /*3c20*/  BSYNC B1 ;  /* 0x0000000000017941 */ /* 0x000fea0003800000 */
.L_x_52:
        /* <DEDUP_REMOVED lines=12> */
.L_x_55:
[----:B------:R-:W-:Y:S05]  /*3cf0*/  BSYNC B1 ;  /* 0x0000000000017941 */ /* 0x000fea0003800000 */
.L_x_54:
        /* <DEDUP_REMOVED lines=12> */
.L_x_57:
[----:B------:R-:W-:Y:S05]  /*3dc0*/  BSYNC B1 ;  /* 0x0000000000017941 */ /* 0x000fea0003800000 */
.L_x_56:
        /* <DEDUP_REMOVED lines=12> */
.L_x_59:
[----:B------:R-:W-:Y:S05]  /*3e90*/  BSYNC B1 ;  /* 0x0000000000017941 */ /* 0x000fea0003800000 */
.L_x_58:
        /* <DEDUP_REMOVED lines=12> */
.L_x_61:
[----:B------:R-:W-:Y:S05]  /*3f60*/  BSYNC B1 ;  /* 0x0000000000017941 */ /* 0x000fea0003800000 */
.L_x_60:
        /* <DEDUP_REMOVED lines=12> */
.L_x_63:
[----:B------:R-:W-:Y:S05]  /*4030*/  BSYNC B1 ;  /* 0x0000000000017941 */ /* 0x000fea0003800000 */
.L_x_62:
        /* <DEDUP_REMOVED lines=12> */
.L_x_65:
[----:B------:R-:W-:Y:S05]  /*4100*/  BSYNC B1 ;  /* 0x0000000000017941 */ /* 0x000fea0003800000 */
.L_x_64:
        /* <DEDUP_REMOVED lines=12> */
.L_x_67:
[----:B------:R-:W-:Y:S05]  /*41d0*/  BSYNC B1 ;  /* 0x0000000000017941 */ /* 0x000fea0003800000 */
.L_x_66:
        /* <DEDUP_REMOVED lines=12> */
.L_x_69:
[----:B------:R-:W-:Y:S05]  /*42a0*/  BSYNC B1 ;  /* 0x0000000000017941 */ /* 0x000fea0003800000 */
.L_x_68:
        /* <DEDUP_REMOVED lines=12> */
.L_x_71:
[----:B------:R-:W-:Y:S05]  /*4370*/  BSYNC B1 ;  /* 0x0000000000017941 */ /* 0x000fea0003800000 */
.L_x_70:
        /* <DEDUP_REMOVED lines=12> */
.L_x_73:
[----:B------:R-:W-:Y:S05]  /*4440*/  BSYNC B1 ;  /* 0x0000000000017941 */ /* 0x000fea0003800000 */
.L_x_72:
        /* <DEDUP_REMOVED lines=12> */
.L_x_75:
[----:B------:R-:W-:Y:S05]  /*4510*/  BSYNC B1 ;  /* 0x0000000000017941 */ /* 0x000fea0003800000 */
.L_x_74:
        /* <DEDUP_REMOVED lines=12> */
.L_x_77:
[----:B------:R-:W-:Y:S05]  /*45e0*/  BSYNC B1 ;  /* 0x0000000000017941 */ /* 0x000fea0003800000 */
.L_x_76:
        /* <DEDUP_REMOVED lines=12> */
.L_x_79:
[----:B------:R-:W-:Y:S05]  /*46b0*/  BSYNC B1 ;  /* 0x0000000000017941 */ /* 0x000fea0003800000 */
.L_x_78:
        /* <DEDUP_REMOVED lines=12> */
.L_x_81:
[----:B------:R-:W-:Y:S05]  /*4780*/  BSYNC B1 ;  /* 0x0000000000017941 */ /* 0x000fea0003800000 */
.L_x_80:
        /* <DEDUP_REMOVED lines=12> */
.L_x_83:
[----:B------:R-:W-:Y:S05]  /*4850*/  BSYNC B1 ;  /* 0x0000000000017941 */ /* 0x000fea0003800000 */
.L_x_82:
        /* <DEDUP_REMOVED lines=12> */
.L_x_85:
[----:B------:R-:W-:Y:S05]  /*4920*/  BSYNC B1 ;  /* 0x0000000000017941 */ /* 0x000fea0003800000 */
.L_x_84:
        /* <DEDUP_REMOVED lines=12> */
.L_x_87:
[----:B------:R-:W-:Y:S05]  /*49f0*/  BSYNC B1 ;  /* 0x0000000000017941 */ /* 0x000fea0003800000 */
.L_x_86:
        /* <DEDUP_REMOVED lines=12> */
.L_x_89:
[----:B------:R-:W-:Y:S05]  /*4ac0*/  BSYNC B1 ;  /* 0x0000000000017941 */ /* 0x000fea0003800000 */
.L_x_88:
        /* <DEDUP_REMOVED lines=12> */
.L_x_91:
[----:B------:R-:W-:Y:S05]  /*4b90*/  BSYNC B1 ;  /* 0x0000000000017941 */ /* 0x000fea0003800000 */
.L_x_90:
        /* <DEDUP_REMOVED lines=12> */
.L_x_93:
[----:B------:R-:W-:Y:S05]  /*4c60*/  BSYNC B1 ;  /* 0x0000000000017941 */ /* 0x000fea0003800000 */
.L_x_92:
        /* <DEDUP_REMOVED lines=12> */
.L_x_95:
[----:B------:R-:W-:Y:S05]  /*4d30*/  BSYNC B1 ;  /* 0x0000000000017941 */ /* 0x000fea0003800000 */
.L_x_94:
        /* <DEDUP_REMOVED lines=12> */
.L_x_97:
[----:B------:R-:W-:Y:S05]  /*4e00*/  BSYNC B1 ;  /* 0x0000000000017941 */ /* 0x000fea0003800000 */
.L_x_96:
        /* <DEDUP_REMOVED lines=12> */
.L_x_99:
[----:B------:R-:W-:Y:S05]  /*4ed0*/  BSYNC B1 ;  /* 0x0000000000017941 */ /* 0x000fea0003800000 */
.L_x_98:
        /* <DEDUP_REMOVED lines=12> */
.L_x_101:
[----:B------:R-:W-:Y:S05]  /*4fa0*/  BSYNC B1 ;  /* 0x0000000000017941 */ /* 0x000fea0003800000 */
.L_x_100:
        /* <DEDUP_REMOVED lines=12> */
.L_x_103:
[----:B------:R-:W-:Y:S05]  /*5070*/  BSYNC B1 ;  /* 0x0000000000017941 */ /* 0x000fea0003800000 */
.L_x_102:
        /* <DEDUP_REMOVED lines=12> */
.L_x_105:
[----:B------:R-:W-:Y:S05]  /*5140*/  BSYNC B1 ;  /* 0x0000000000017941 */ /* 0x000fea0003800000 */
.L_x_104:
        /* <DEDUP_REMOVED lines=12> */
.L_x_107:
[----:B------:R-:W-:Y:S05]  /*5210*/  BSYNC B1 ;  /* 0x0000000000017941 */ /* 0x000fea0003800000 */
.L_x_106:
        /* <DEDUP_REMOVED lines=12> */
.L_x_109:
[----:B------:R-:W-:Y:S05]  /*52e0*/  BSYNC B1 ;  /* 0x0000000000017941 */ /* 0x000fea0003800000 */
.L_x_108:
        /* <DEDUP_REMOVED lines=12> */
.L_x_111:
[----:B------:R-:W-:Y:S05]  /*53b0*/  BSYNC B1 ;  /* 0x0000000000017941 */ /* 0x000fea0003800000 */
.L_x_110:
        /* <DEDUP_REMOVED lines=12> */
.L_x_113:
[----:B------:R-:W-:Y:S05]  /*5480*/  BSYNC B1 ;  /* 0x0000000000017941 */ /* 0x000fea0003800000 */
.L_x_112:
        /* <DEDUP_REMOVED lines=12> */
.L_x_115:
[----:B------:R-:W-:Y:S05]  /*5550*/  BSYNC B1 ;  /* 0x0000000000017941 */ /* 0x000fea0003800000 */
.L_x_114:
        /* <DEDUP_REMOVED lines=12> */
.L_x_117:
[----:B------:R-:W-:Y:S05]  /*5620*/  BSYNC B1 ;  /* 0x0000000000017941 */ /* 0x000fea0003800000 */
.L_x_116:
        /* <DEDUP_REMOVED lines=12> */
.L_x_119:
[----:B------:R-:W-:Y:S05]  /*56f0*/  BSYNC B1 ;  /* 0x0000000000017941 */ /* 0x000fea0003800000 */
.L_x_118:
        /* <DEDUP_REMOVED lines=12> */
.L_x_121:
[----:B------:R-:W-:Y:S05]  /*57c0*/  BSYNC B1 ;  /* 0x0000000000017941 */ /* 0x000fea0003800000 */
.L_x_120:
        /* <DEDUP_REMOVED lines=12> */
.L_x_123:
[----:B------:R-:W-:Y:S05]  /*5890*/  BSYNC B1 ;  /* 0x0000000000017941 */ /* 0x000fea0003800000 */
.L_x_122:
        /* <DEDUP_REMOVED lines=12> */
.L_x_125:
[----:B------:R-:W-:Y:S05]  /*5960*/  BSYNC B1 ;  /* 0x0000000000017941 */ /* 0x000fea0003800000 */
.L_x_124:
        /* <DEDUP_REMOVED lines=12> */
.L_x_127:
[----:B------:R-:W-:Y:S05]  /*5a30*/  BSYNC B1 ;  /* 0x0000000000017941 */ /* 0x000fea0003800000 */
.L_x_126:
        /* <DEDUP_REMOVED lines=12> */
.L_x_129:
[----:B------:R-:W-:Y:S05]  /*5b00*/  BSYNC B1 ;  /* 0x0000000000017941 */ /* 0x000fea0003800000 */
.L_x_128:
        /* <DEDUP_REMOVED lines=12> */
.L_x_131:
[----:B------:R-:W-:Y:S05]  /*5bd0*/  BSYNC B1 ;  /* 0x0000000000017941 */ /* 0x000fea0003800000 */
.L_x_130:
        /* <DEDUP_REMOVED lines=12> */
.L_x_133:
[----:B------:R-:W-:Y:S05]  /*5ca0*/  BSYNC B1 ;  /* 0x0000000000017941 */ /* 0x000fea0003800000 */
.L_x_132:
        /* <DEDUP_REMOVED lines=12> */
.L_x_135:
[----:B------:R-:W-:Y:S05]  /*5d70*/  BSYNC B1 ;  /* 0x0000000000017941 */ /* 0x000fea0003800000 */
.L_x_134:
        /* <DEDUP_REMOVED lines=12> */
.L_x_137:
[----:B------:R-:W-:Y:S05]  /*5e40*/  BSYNC B1 ;  /* 0x0000000000017941 */ /* 0x000fea0003800000 */
.L_x_136:
        /* <DEDUP_REMOVED lines=12> */
.L_x_139:
[----:B------:R-:W-:Y:S05]  /*5f10*/  BSYNC B1 ;  /* 0x0000000000017941 */ /* 0x000fea0003800000 */
.L_x_138:
        /* <DEDUP_REMOVED lines=12> */
.L_x_141:
[----:B------:R-:W-:Y:S05]  /*5fe0*/  BSYNC B1 ;  /* 0x0000000000017941 */ /* 0x000fea0003800000 */
.L_x_140:
        /* <DEDUP_REMOVED lines=12> */
.L_x_143:
[----:B------:R-:W-:Y:S05]  /*60b0*/  BSYNC B1 ;  /* 0x0000000000017941 */ /* 0x000fea0003800000 */
.L_x_142:
        /* <DEDUP_REMOVED lines=12> */
.L_x_145:
[----:B------:R-:W-:Y:S05]  /*6180*/  BSYNC B1 ;  /* 0x0000000000017941 */ /* 0x000fea0003800000 */
.L_x_144:
        /* <DEDUP_REMOVED lines=12> */
.L_x_147:
[----:B------:R-:W-:Y:S05]  /*6250*/  BSYNC B1 ;  /* 0x0000000000017941 */ /* 0x000fea0003800000 */
.L_x_146:
        /* <DEDUP_REMOVED lines=12> */
.L_x_149:
[----:B------:R-:W-:Y:S05]  /*6320*/  BSYNC B1 ;  /* 0x0000000000017941 */ /* 0x000fea0003800000 */
.L_x_148:
        /* <DEDUP_REMOVED lines=12> */
.L_x_151:
[----:B------:R-:W-:Y:S05]  /*63f0*/  BSYNC B1 ;  /* 0x0000000000017941 */ /* 0x000fea0003800000 */
.L_x_150:
        /* <DEDUP_REMOVED lines=12> */
.L_x_153:
[----:B------:R-:W-:Y:S05]  /*64c0*/  BSYNC B1 ;  /* 0x0000000000017941 */ /* 0x000fea0003800000 */
.L_x_152:
        /* <DEDUP_REMOVED lines=12> */
.L_x_155:
[----:B------:R-:W-:Y:S05]  /*6590*/  BSYNC B1 ;  /* 0x0000000000017941 */ /* 0x000fea0003800000 */
.L_x_154:
        /* <DEDUP_REMOVED lines=12> */
.L_x_157:
[----:B------:R-:W-:Y:S05]  /*6660*/  BSYNC B1 ;  /* 0x0000000000017941 */ /* 0x000fea0003800000 */
.L_x_156:
        /* <DEDUP_REMOVED lines=12> */
.L_x_159:
[----:B------:R-:W-:Y:S05]  /*6730*/  BSYNC B1 ;  /* 0x0000000000017941 */ /* 0x000fea0003800000 */
.L_x_158:
[----:B-----5:R-:W-:Y:S01]  /*6740*/  LOP3.LUT R26, R26, 0xff, RZ, 0xc0, !PT ;  /* 0x000000ff1a1a7812 */ /* 0x020fe200078ec0ff */
[----:B------:R-:W-:Y:S01]  /*6750*/  BSSY B1, `(.L_x_160) ;  /* 0x000000b000017945 */ /* 0x000fe20003800000 */
[----:B------:R-:W-:Y:S02]  /*6760*/  ISETP.LT.OR P0, PT, R6, 0x7a, !P0 ;  /* 0x0000007a0600780c */ /* 0x000fe40004701670 */
[----:B------:R-:W-:-:S05]  /*6770*/  F2FP.F16.E5M2.UNPACK_B R26, R26 ;  /* 0x0000001aff1a723e */ /* 0x000fca00020004ff */
[----:B----4-:R-:W-:-:S05]  /*6780*/  HADD2.F32 R27, -RZ, R26.H0_H0 ;  /* 0x2000001aff1b7230 */ /* 0x010fca0000004100 */
[----:B------:R-:W-:-:S04]  /*6790*/  FMUL R26, R27, R12 ;  /* 0x0000000c1b1a7220 */ /* 0x000fc80000400000 */
[----:B------:R-:W-:Y:S01]  /*67a0*/  FFMA R26, R21, R10, R26 ;  /* 0x0000000a151a7223 */ /* 0x000fe2000000001a */
[----:B------:R-:W-:-:S04]  /*67b0*/  PRMT R21, RZ, 0x7610, R21 ;  /* 0x00007610ff157816 */ /* 0x000fc80000000015 */
[----:B------:R-:W-:-:S05]  /*67c0*/  F2FP.SATFINITE.E5M2.F32.PACK_AB_MERGE_C R27, RZ, R26, RZ ;  /* 0x0000001aff1b723e */ /* 0x000fca00048060ff */
[----:B------:R4:W-:Y:S01]  /*67d0*/  @!P4 STG.E.U8 desc[UR14][R18.64+0x78], R27 ;  /* 0x0000781b1200c986 */ /* 0x0009e2000c10110e */
[----:B------:R-:W-:Y:S05]  /*67e0*/  @P0 BRA `(.L_x_161) ;  /* 0x0000000000040947 */ /* 0x000fea0003800000 */
[----:B------:R0:W5:Y:S02]  /*67f0*/  LDG.E.U8 R21, desc[UR14][R4.64+0x79] ;  /* 0x0000790e04157981 */ /* 0x000164000c1e1100 */
.L_x_161:
[----:B------:R-:W-:Y:S05]  /*6800*/  BSYNC B1 ;  /* 0x0000000000017941 */ /* 0x000fea0003800000 */
.L_x_160:
[----:B-----5:R-:W-:Y:S01]  /*6810*/  LOP3.LUT R21, R21, 0xff, RZ, 0xc0, !PT ;  /* 0x000000ff15157812 */ /* 0x020fe200078ec0ff */
[----:B------:R-:W-:Y:S01]  /*6820*/  BSSY B1, `(.L_x_162) ;  /* 0x000000b000017945 */ /* 0x000fe20003800000 */
[----:B------:R-:W-:Y:S02]  /*6830*/  ISETP.LT.OR P3, PT, R6, 0x79, !P1 ;  /* 0x000000790600780c */ /* 0x000fe40004f61670 */
[----:B------:R-:W-:Y:S02]  /*6840*/  F2FP.F16.E5M2.UNPACK_B R21, R21 ;  /* 0x00000015ff15723e */ /* 0x000fe400020004ff */
[----:B0-2---:R-:W-:-:S03]  /*6850*/  PRMT R4, RZ, 0x7610, R4 ;  /* 0x00007610ff047816 */ /* 0x005fc60000000004 */
[----:B------:R-:W-:-:S05]  /*6860*/  HADD2.F32 R21, -RZ, R21.H0_H0 ;  /* 0x20000015ff157230 */ /* 0x000fca0000004100 */
[----:B------:R-:W-:-:S04]  /*6870*/  FMUL R21, R21, R12 ;  /* 0x0000000c15157220 */ /* 0x000fc80000400000 */
[----:B------:R-:W-:-:S05]  /*6880*/  FFMA R21, R20, R10, R21 ;  /* 0x0000000a14157223 */ /* 0x000fca0000000015 */
[----:B------:R-:W-:-:S05]  /*6890*/  F2FP.SATFINITE.E5M2.F32.PACK_AB_MERGE_C R21, RZ, R21, RZ ;  /* 0x00000015ff15723e */ /* 0x000fca00048060ff */
[----:B------:R0:W-:Y:S01]  /*68a0*/  @!P0 STG.E.U8 desc[UR14][R18.64+0x79], R21 ;  /* 0x0000791512008986 */ /* 0x0001e2000c10110e */
[----:B------:R-:W-:Y:S05]  /*68b0*/  @P3 BRA `(.L_x_163) ;  /* 0x0000000000043947 */ /* 0x000fea0003800000 */
[----:B------:R2:W5:Y:S02]  /*68c0*/  LDG.E.U8 R4, desc[UR14][R24.64+0x78] ;  /* 0x0000780e18047981 */ /* 0x000564000c1e1100 */
.L_x_163:
[----:B------:R-:W-:Y:S05]  /*68d0*/  BSYNC B1 ;  /* 0x0000000000017941 */ /* 0x000fea0003800000 */
.L_x_162:
        /* <DEDUP_REMOVED lines=12> */
.L_x_165:
[----:B------:R-:W-:Y:S05]  /*69a0*/  BSYNC B1 ;  /* 0x0000000000017941 */ /* 0x000fea0003800000 */
.L_x_164:
[----:B------:R-:W-:Y:S05]  /*69b0*/  @P1 BRA `(.L_x_166) ;  /* 0x0000001000281947 */ /* 0x000fea0003800000 */
[----:B-----5:R-:W-:-:S04]  /*69c0*/  LOP3.LUT R4, R4, 0xff, RZ, 0xc0, !PT ;  /* 0x000000ff04047812 */ /* 0x020fc800078ec0ff */
[----:B------:R-:W-:-:S05]  /*69d0*/  F2FP.F16.E5M2.UNPACK_B R4, R4 ;  /* 0x00000004ff04723e */ /* 0x000fca00020004ff */
[----:B0-----:R-:W-:-:S05]  /*69e0*/  HADD2.F32 R5, -RZ, R4.H0_H0 ;  /* 0x20000004ff057230 */ /* 0x001fca0000004100 */
[----:B------:R-:W-:-:S04]  /*69f0*/  FMUL R5, R5, R12 ;  /* 0x0000000c05057220 */ /* 0x000fc80000400000 */
[----:B------:R-:W-:-:S05]  /*6a00*/  FFMA R5, R22, R10, R5 ;  /* 0x0000000a16057223 */ /* 0x000fca0000000005 */
[----:B------:R-:W-:-:S05]  /*6a10*/  F2FP.SATFINITE.E5M2.F32.PACK_AB_MERGE_C R5, RZ, R5, RZ ;  /* 0x00000005ff05723e */ /* 0x000fca00048060ff */
[----:B------:R0:W-:Y:S01]  /*6a20*/  STG.E.U8 desc[UR14][R16.64+0x79], R5 ;  /* 0x0000790510007986 */ /* 0x0001e2000c10110e */
[----:B------:R-:W-:Y:S05]  /*6a30*/  BRA `(.L_x_166) ;  /* 0x0000001000087947 */ /* 0x000fea0003800000 */
.L_x_37:
[----:B------:R-:W-:Y:S01]  /*6a40*/  ISETP.GE.AND P1, PT, R30, 0x1, PT ;  /* 0x000000011e00780c */ /* 0x000fe20003f26270 */
[-C--:B------:R-:W-:Y:S01]  /*6a50*/  FMUL R149, R149, R10.reuse ;  /* 0x0000000a95957220 */ /* 0x080fe20000400000 */
[-C--:B------:R-:W-:Y:S01]  /*6a60*/  FMUL R144, R144, R10.reuse ;  /* 0x0000000a90907220 */ /* 0x080fe20000400000 */
[----:B------:R-:W-:Y:S01]  /*6a70*/  ISETP.GE.AND P0, PT, R30, 0x9, PT ;  /* 0x000000091e00780c */ /* 0x000fe20003f06270 */
[-C--:B------:R-:W-:Y:S01]  /*6a80*/  FMUL R147, R147, R10.reuse ;  /* 0x0000000a93937220 */ /* 0x080fe20000400000 */
[----:B------:R-:W-:Y:S01]  /*6a90*/  ISETP.LT.OR P4, PT, R6, 0x1, !P1 ;  /* 0x000000010600780c */ /* 0x000fe20004f81670 */
[-C--:B------:R-:W-:Y:S01]  /*6aa0*/  FMUL R142, R142, R10.reuse ;  /* 0x0000000a8e8e7220 */ /* 0x080fe20000400000 */
[----:B------:R-:W-:Y:S01]  /*6ab0*/  ISETP.LT.OR P5, PT, R6, 0x2, !P1 ;  /* 0x000000020600780c */ /* 0x000fe20004fa1670 */
[-C--:B------:R-:W-:Y:S01]  /*6ac0*/  FMUL R145, R145, R10.reuse ;  /* 0x0000000a91917220 */ /* 0x080fe20000400000 */
[----:B------:R-:W-:Y:S01]  /*6ad0*/  F2FP.SATFINITE.E5M2.F32.PACK_AB_MERGE_C R149, RZ, R149, RZ ;  /* 0x00000095ff95723e */ /* 0x000fe200048060ff */
[----:B------:R-:W-:Y:S01]  /*6ae0*/  FMUL R140, R140, R10 ;  /* 0x0000000a8c8c7220 */ /* 0x000fe20000400000 */
[----:B------:R-:W-:Y:S01]  /*6af0*/  F2FP.SATFINITE.E5M2.F32.PACK_AB_MERGE_C R5, RZ, R144, RZ ;  /* 0x00000090ff05723e */ /* 0x000fe200048060ff */
[-C--:B------:R-:W-:Y:S01]  /*6b00*/  FMUL R143, R143, R10.reuse ;  /* 0x0000000a8f8f7220 */ /* 0x080fe20000400000 */
[----:B------:R-:W-:Y:S01]  /*6b10*/  ISETP.LT.OR P3, PT, R6, 0x1, !P0 ;  /* 0x000000010600780c */ /* 0x000fe20004761670 */
[-C--:B------:R-:W-:Y:S01]  /*6b20*/  FMUL R138, R138, R10.reuse ;  /* 0x0000000a8a8a7220 */ /* 0x080fe20000400000 */
[C---:B------:R-:W-:Y:S01]  /*6b30*/  ISETP.LT.OR P6, PT, R6.reuse, 0xa, !P1 ;  /* 0x0000000a0600780c */ /* 0x040fe20004fc1670 */
[-C--:B------:R-:W-:Y:S01]  /*6b40*/  FMUL R141, R141, R10.reuse ;  /* 0x0000000a8d8d7220 */ /* 0x080fe20000400000 */
[----:B------:R-:W-:Y:S01]  /*6b50*/  F2FP.SATFINITE.E5M2.F32.PACK_AB_MERGE_C R147, RZ, R147, RZ ;  /* 0x00000093ff93723e */ /* 0x000fe200048060ff */
[----:B------:R-:W-:Y:S01]  /*6b60*/  @!P4 STG.E.U8 desc[UR14][R18.64], R149 ;  /* 0x000000951200c986 */ /* 0x000fe2000c10110e */
[----:B------:R-:W-:Y:S01]  /*6b70*/  ISETP.LT.OR P4, PT, R6, 0x2, !P0 ;  /* 0x000000020600780c */ /* 0x000fe20004781670 */
[----:B------:R-:W-:Y:S01]  /*6b80*/  FMUL R136, R136, R10 ;  /* 0x0000000a88887220 */ /* 0x000fe20000400000 */
[----:B------:R-:W-:Y:S01]  /*6b90*/  F2FP.SATFINITE.E5M2.F32.PACK_AB_MERGE_C R25, RZ, R142, RZ ;  /* 0x0000008eff19723e */ /* 0x000fe200048060ff */
[----:B------:R0:W-:Y:S01]  /*6ba0*/  @!P5 STG.E.U8 desc[UR14][R18.64+0x1], R5 ;  /* 0x000001051200d986 */ /* 0x0001e2000c10110e */
[C---:B------:R-:W-:Y:S01]  /*6bb0*/  ISETP.LT.OR P5, PT, R6.reuse, 0x9, !P1 ;  /* 0x000000090600780c */ /* 0x040fe20004fa1670 */
[-C--:B------:R-:W-:Y:S01]  /*6bc0*/  FMUL R139, R139, R10.reuse ;  /* 0x0000000a8b8b7220 */ /* 0x080fe20000400000 */
[----:B------:R-:W-:Y:S01]  /*6bd0*/  F2FP.SATFINITE.E5M2.F32.PACK_AB_MERGE_C R145, RZ, R145, RZ ;  /* 0x00000091ff91723e */ /* 0x000fe200048060ff */
[----:B------:R-:W-:Y:S01]  /*6be0*/  @!P3 STG.E.U8 desc[UR14][R16.64], R147 ;  /* 0x000000931000b986 */ /* 0x000fe2000c10110e */
[----:B------:R-:W-:Y:S01]  /*6bf0*/  ISETP.LT.OR P3, PT, R6, 0x9, !P0 ;  /* 0x000000090600780c */ /* 0x000fe20004761670 */
[-C--:B------:R-:W-:Y:S01]  /*6c00*/  FMUL R134, R134, R10.reuse ;  /* 0x0000000a86867220 */ /* 0x080fe20000400000 */
[----:B------:R-:W-:Y:S01]  /*6c10*/  F2FP.SATFINITE.E5M2.F32.PACK_AB_MERGE_C R143, RZ, R143, RZ ;  /* 0x0000008fff8f723e */ /* 0x000fe200048060ff */
[-C--:B------:R-:W-:Y:S01]  /*6c20*/  FMUL R137, R137, R10.reuse ;  /* 0x0000000a89897220 */ /* 0x080fe20000400000 */
[----:B------:R-:W-:Y:S01]  /*6c30*/  F2FP.SATFINITE.E5M2.F32.PACK_AB_MERGE_C R141, RZ, R141, RZ ;  /* 0x0000008dff8d723e */ /* 0x000fe200048060ff */
[----:B------:R1:W-:Y:S01]  /*6c40*/  @!P4 STG.E.U8 desc[UR14][R16.64+0x1], R25 ;  /* 0x000001191000c986 */ /* 0x0003e2000c10110e */
[----:B------:R-:W-:Y:S01]  /*6c50*/  ISETP.LT.OR P4, PT, R6, 0xa, !P0 ;  /* 0x0000000a0600780c */ /* 0x000fe20004781670 */
[----:B------:R-:W-:Y:S01]  /*6c60*/  FMUL R132, R132, R10 ;  /* 0x0000000a84847220 */ /* 0x000fe20000400000 */
[----:B0-----:R-:W-:Y:S01]  /*6c70*/  F2FP.SATFINITE.E5M2.F32.PACK_AB_MERGE_C R5, RZ, R140, RZ ;  /* 0x0000008cff05723e */ /* 0x001fe200048060ff */
[----:B------:R-:W-:Y:S01]  /*6c80*/  @!P5 STG.E.U8 desc[UR14][R18.64+0x8], R145 ;  /* 0x000008911200d986 */ /* 0x000fe2000c10110e */
[C---:B------:R-:W-:Y:S01]  /*6c90*/  ISETP.LT.OR P5, PT, R6.reuse, 0x11, !P1 ;  /* 0x000000110600780c */ /* 0x040fe20004fa1670 */
[-C--:B------:R-:W-:Y:S01]  /*6ca0*/  FMUL R135, R135, R10.reuse ;  /* 0x0000000a87877220 */ /* 0x080fe20000400000 */
[----:B------:R-:W-:Y:S01]  /*6cb0*/  F2FP.SATFINITE.E5M2.F32.PACK_AB_MERGE_C R139, RZ, R139, RZ ;  /* 0x0000008bff8b723e */ /* 0x000fe200048060ff */
[----:B------:R0:W-:Y:S01]  /*6cc0*/  @!P6 STG.E.U8 desc[UR14][R18.64+0x9], R5 ;  /* 0x000009051200e986 */ /* 0x0001e2000c10110e */
[----:B------:R-:W-:Y:S01]  /*6cd0*/  ISETP.LT.OR P6, PT, R6, 0x12, !P1 ;  /* 0x000000120600780c */ /* 0x000fe20004fc1670 */
[----:B------:R-:W-:Y:S01]  /*6ce0*/  FMUL R130, R130, R10 ;  /* 0x0000000a82827220 */ /* 0x000fe20000400000 */
[----:B------:R-:W-:Y:S01]  /*6cf0*/  F2FP.SATFINITE.E5M2.F32.PACK_AB_MERGE_C R137, RZ, R137, RZ ;  /* 0x00000089ff89723e */ /* 0x000fe200048060ff */
[----:B------:R-:W-:Y:S01]  /*6d00*/  @!P3 STG.E.U8 desc[UR14][R16.64+0x8], R143 ;  /* 0x0000088f1000b986 */ /* 0x000fe2000c10110e */
[----:B-1----:R-:W-:Y:S01]  /*6d10*/  F2FP.SATFINITE.E5M2.F32.PACK_AB_MERGE_C R25, RZ, R138, RZ ;  /* 0x0000008aff19723e */ /* 0x002fe200048060ff */
[-C--:B------:R-:W-:Y:S01]  /*6d20*/  FMUL R133, R133, R10.reuse ;  /* 0x0000000a85857220 */ /* 0x080fe20000400000 */
[----:B------:R-:W-:Y:S01]  /*6d30*/  ISETP.LT.OR P3, PT, R6, 0x11, !P0 ;  /* 0x000000110600780c */ /* 0x000fe20004761670 */
[-C--:B------:R-:W-:Y:S01]  /*6d40*/  FMUL R128, R128, R10.reuse ;  /* 0x0000000a80807220 */ /* 0x080fe20000400000 */
[----:B------:R-:W-:Y:S01]  /*6d50*/  F2FP.SATFINITE.E5M2.F32.PACK_AB_MERGE_C R135, RZ, R135, RZ ;  /* 0x00000087ff87723e */ /* 0x000fe200048060ff */
[----:B------:R1:W-:Y:S01]  /*6d60*/  @!P4 STG.E.U8 desc[UR14][R16.64+0x9], R25 ;  /* 0x000009191000c986 */ /* 0x0003e2000c10110e */
[C---:B------:R-:W-:Y:S01]  /*6d70*/  ISETP.LT.OR P4, PT, R6.reuse, 0x12, !P0 ;  /* 0x000000120600780c */ /* 0x040fe20004781670 */
[----:B------:R-:W-:Y:S01]  /*6d80*/  FMUL R131, R131, R10 ;  /* 0x0000000a83837220 */ /* 0x000fe20000400000 */
[----:B0-----:R-:W-:Y:S01]  /*6d90*/  F2FP.SATFINITE.E5M2.F32.PACK_AB_MERGE_C R5, RZ, R136, RZ ;  /* 0x00000088ff05723e */ /* 0x001fe200048060ff */
[----:B------:R-:W-:Y:S01]  /*6da0*/  @!P5 STG.E.U8 desc[UR14][R18.64+0x10], R141 ;  /* 0x0000108d1200d986 */ /* 0x000fe2000c10110e */
[----:B------:R-:W-:Y:S01]  /*6db0*/  ISETP.LT.OR P5, PT, R6, 0x19, !P1 ;  /* 0x000000190600780c */ /* 0x000fe20004fa1670 */
[-C--:B------:R-:W-:Y:S01]  /*6dc0*/  FMUL R126, R126, R10.reuse ;  /* 0x0000000a7e7e7220 */ /* 0x080fe20000400000 */
[----:B------:R-:W-:Y:S01]  /*6dd0*/  F2FP.SATFINITE.E5M2.F32.PACK_AB_MERGE_C R133, RZ, R133, RZ ;  /* 0x00000085ff85723e */ /* 0x000fe200048060ff */
[----:B------:R0:W-:Y:S01]  /*6de0*/  @!P6 STG.E.U8 desc[UR14][R18.64+0x11], R5 ;  /* 0x000011051200e986 */ /* 0x0001e2000c10110e */
[----:B------:R-:W-:Y:S01]  /*6df0*/  ISETP.LT.OR P6, PT, R6, 0x1a, !P1 ;  /* 0x0000001a0600780c */ /* 0x000fe20004fc1670 */
[-C--:B------:R-:W-:Y:S01]  /*6e00*/  FMUL R129, R129, R10.reuse ;  /* 0x0000000a81817220 */ /* 0x080fe20000400000 */
[----:B------:R-:W-:Y:S01]  /*6e10*/  FMUL R124, R124, R10 ;  /* 0x0000000a7c7c7220 */ /* 0x000fe20000400000 */
[----:B-1----:R-:W-:Y:S01]  /*6e20*/  F2FP.SATFINITE.E5M2.F32.PACK_AB_MERGE_C R25, RZ, R134, RZ ;  /* 0x00000086ff19723e */ /* 0x002fe200048060ff */
[----:B------:R-:W-:Y:S01]  /*6e30*/  @!P3 STG.E.U8 desc[UR14][R16.64+0x10], R139 ;  /* 0x0000108b1000b986 */ /* 0x000fe2000c10110e */
[C---:B------:R-:W-:Y:S01]  /*6e40*/  ISETP.LT.OR P3, PT, R6.reuse, 0x19, !P0 ;  /* 0x000000190600780c */ /* 0x040fe20004761670 */
        /* <DEDUP_REMOVED lines=37> */
[-C--:B------:R-:W-:Y:S01]  /*70a0*/  FMUL R112, R112, R10.reuse ;  /* 0x0000000a70707220 */ /* 0x080fe20000400000 */
        /* <DEDUP_REMOVED lines=81> */
[C---:B------:R-:W-:Y:S01]  /*75c0*/  ISETP.LT.OR P6, PT, R6.reuse, 0x52, !P1 ;  /* 0x000000520600780c */ /* 0x040fe20004fc1670 */
        /* <DEDUP_REMOVED lines=22> */
[----:B------:R-:W-:-:S02]  /*7730*/  ISETP.LT.OR P3, PT, R6, 0x59, !P0 ;  /* 0x000000590600780c */ /* 0x000fc40004761670 */
[----:B------:R-:W-:Y:S01]  /*7740*/  F2FP.SATFINITE.E5M2.F32.PACK_AB_MERGE_C R91, RZ, R91, RZ ;  /* 0x0000005bff5b723e */ /* 0x000fe200048060ff */
[----:B------:R1:W-:Y:S01]  /*7750*/  @!P4 STG.E.U8 desc[UR14][R16.64+0x51], R25 ;  /* 0x000051191000c986 */ /* 0x0003e2000c10110e */
[C---:B------:R-:W-:Y:S02]  /*7760*/  ISETP.LT.OR P4, PT, R6.reuse, 0x5a, !P0 ;  /* 0x0000005a0600780c */ /* 0x040fe40004781670 */
[----:B0-----:R-:W-:Y:S01]  /*7770*/  F2FP.SATFINITE.E5M2.F32.PACK_AB_MERGE_C R5, RZ, R100, RZ ;  /* 0x00000064ff05723e */ /* 0x001fe200048060ff */
[----:B------:R-:W-:Y:S01]  /*7780*/  @!P5 STG.E.U8 desc[UR14][R18.64+0x58], R105 ;  /* 0x000058691200d986 */ /* 0x000fe2000c10110e */
[C---:B------:R-:W-:Y:S02]  /*7790*/  ISETP.LT.OR P5, PT, R6.reuse, 0x61, !P1 ;  /* 0x000000610600780c */ /* 0x040fe40004fa1670 */
[----:B------:R-:W-:Y:S01]  /*77a0*/  F2FP.SATFINITE.E5M2.F32.PACK_AB_MERGE_C R21, RZ, R21, RZ ;  /* 0x00000015ff15723e */ /* 0x000fe200048060ff */
[----:B------:R0:W-:Y:S01]  /*77b0*/  @!P6 STG.E.U8 desc[UR14][R18.64+0x59], R5 ;  /* 0x000059051200e986 */ /* 0x0001e2000c10110e */
[----:B------:R-:W-:-:S02]  /*77c0*/  ISETP.LT.OR P6, PT, R6, 0x62, !P1 ;  /* 0x000000620600780c */ /* 0x000fc40004fc1670 */
[----:B------:R-:W-:Y:S01]  /*77d0*/  F2FP.SATFINITE.E5M2.F32.PACK_AB_MERGE_C R23, RZ, R23, RZ ;  /* 0x00000017ff17723e */ /* 0x000fe200048060ff */
[----:B------:R-:W-:Y:S01]  /*77e0*/  @!P3 STG.E.U8 desc[UR14][R16.64+0x58], R103 ;  /* 0x000058671000b986 */ /* 0x000fe2000c10110e */
[----:B-1----:R-:W-:Y:S02]  /*77f0*/  F2FP.SATFINITE.E5M2.F32.PACK_AB_MERGE_C R25, RZ, R98, RZ ;  /* 0x00000062ff19723e */ /* 0x002fe400048060ff */
[C---:B------:R-:W-:Y:S02]  /*7800*/  ISETP.LT.OR P3, PT, R6.reuse, 0x61, !P0 ;  /* 0x000000610600780c */ /* 0x040fe40004761670 */
[----:B------:R-:W-:Y:S01]  /*7810*/  F2FP.SATFINITE.E5M2.F32.PACK_AB_MERGE_C R27, RZ, R22, RZ ;  /* 0x00000016ff1b723e */ /* 0x000fe200048060ff */
[----:B------:R1:W-:Y:S01]  /*7820*/  @!P4 STG.E.U8 desc[UR14][R16.64+0x59], R25 ;  /* 0x000059191000c986 */ /* 0x0003e2000c10110e */
[C---:B------:R-:W-:Y:S02]  /*7830*/  ISETP.LT.OR P4, PT, R6.reuse, 0x62, !P0 ;  /* 0x000000620600780c */ /* 0x040fe40004781670 */
[----:B0-----:R-:W-:Y:S01]  /*7840*/  F2FP.SATFINITE.E5M2.F32.PACK_AB_MERGE_C R5, RZ, R96, RZ ;  /* 0x00000060ff05723e */ /* 0x001fe200048060ff */
[----:B------:R-:W-:Y:S01]  /*7850*/  @!P5 STG.E.U8 desc[UR14][R18.64+0x60], R101 ;  /* 0x000060651200d986 */ /* 0x000fe2000c10110e */
[----:B------:R-:W-:-:S03]  /*7860*/  ISETP.LT.OR P5, PT, R6, 0x69, !P1 ;  /* 0x000000690600780c */ /* 0x000fc60004fa1670 */
[----:B------:R0:W-:Y:S01]  /*7870*/  @!P6 STG.E.U8 desc[UR14][R18.64+0x61], R5 ;  /* 0x000061051200e986 */ /* 0x0001e2000c10110e */
[C---:B------:R-:W-:Y:S02]  /*7880*/  ISETP.LT.OR P6, PT, R6.reuse, 0x6a, !P1 ;  /* 0x0000006a0600780c */ /* 0x040fe40004fc1670 */
[----:B-1----:R-:W-:Y:S01]  /*7890*/  F2FP.SATFINITE.E5M2.F32.PACK_AB_MERGE_C R25, RZ, R94, RZ ;  /* 0x0000005eff19723e */ /* 0x002fe200048060ff */
[----:B------:R-:W-:Y:S01]  /*78a0*/  @!P3 STG.E.U8 desc[UR14][R16.64+0x60], R99 ;  /* 0x000060631000b986 */ /* 0x000fe2000c10110e */
[----:B------:R-:W-:-:S03]  /*78b0*/  ISETP.LT.OR P3, PT, R6, 0x69, !P0 ;  /* 0x000000690600780c */ /* 0x000fc60004761670 */
        /* <DEDUP_REMOVED lines=12> */
[C---:B------:R-:W-:Y:S01]  /*7980*/  ISETP.LT.OR P1, PT, R6.reuse, 0x7a, !P1 ;  /* 0x0000007a0600780c */ /* 0x040fe20004f21670 */
[----:B------:R2:W-:Y:S01]  /*7990*/  @!P5 STG.E.U8 desc[UR14][R18.64+0x70], R93 ;  /* 0x0000705d1200d986 */ /* 0x0005e2000c10110e */
[C---:B------:R-:W-:Y:S02]  /*79a0*/  ISETP.LT.OR P5, PT, R6.reuse, 0x72, !P0 ;  /* 0x000000720600780c */ /* 0x040fe400047a1670 */
[----:B0-----:R-:W-:Y:S01]  /*79b0*/  F2FP.SATFINITE.E5M2.F32.PACK_AB_MERGE_C R5, RZ, R88, RZ ;  /* 0x00000058ff05723e */ /* 0x001fe200048060ff */
[----:B------:R2:W-:Y:S01]  /*79c0*/  @!P6 STG.E.U8 desc[UR14][R18.64+0x71], R89 ;  /* 0x000071591200e986 */ /* 0x0005e2000c10110e */
[C---:B------:R-:W-:Y:S02]  /*79d0*/  ISETP.LT.OR P6, PT, R6.reuse, 0x79, !P0 ;  /* 0x000000790600780c */ /* 0x040fe400047c1670 */
[----:B------:R-:W-:Y:S01]  /*79e0*/  ISETP.LT.OR P0, PT, R6, 0x7a, !P0 ;  /* 0x0000007a0600780c */ /* 0x000fe20004701670 */
[----:B------:R2:W-:Y:S01]  /*79f0*/  @!P3 STG.E.U8 desc[UR14][R16.64+0x70], R91 ;  /* 0x0000705b1000b986 */ /* 0x0005e2000c10110e */
[----:B-1----:R-:W-:-:S05]  /*7a00*/  F2FP.SATFINITE.E5M2.F32.PACK_AB_MERGE_C R25, RZ, R20, RZ ;  /* 0x00000014ff19723e */ /* 0x002fca00048060ff */
[----:B------:R2:W-:Y:S04]  /*7a10*/  @!P5 STG.E.U8 desc[UR14][R16.64+0x71], R5 ;  /* 0x000071051000d986 */ /* 0x0005e8000c10110e */
[----:B------:R2:W-:Y:S04]  /*7a20*/  @!P4 STG.E.U8 desc[UR14][R18.64+0x78], R21 ;  /* 0x000078151200c986 */ /* 0x0005e8000c10110e */
[----:B------:R2:W-:Y:S04]  /*7a30*/  @!P1 STG.E.U8 desc[UR14][R18.64+0x79], R25 ;  /* 0x0000791912009986 */ /* 0x0005e8000c10110e */
[----:B------:R2:W-:Y:S04]  /*7a40*/  @!P6 STG.E.U8 desc[UR14][R16.64+0x78], R23 ;  /* 0x000078171000e986 */ /* 0x0005e8000c10110e */
[----:B------:R2:W-:Y:S02]  /*7a50*/  @!P0 STG.E.U8 desc[UR14][R16.64+0x79], R27 ;  /* 0x0000791b10008986 */ /* 0x0005e4000c10110e */
.L_x_166:
[----:B------:R-:W-:Y:S05]  /*7a60*/  BSYNC B0 ;  /* 0x0000000000007941 */ /* 0x000fea0003800000 */
.L_x_36:
[C---:B------:R-:W-:Y:S01]  /*7a70*/  LEA R2, P0, R8.reuse, R2, 0x1 ;  /* 0x0000000208027211 */ /* 0x040fe200078008ff */
[----:B------:R-:W-:Y:S01]  /*7a80*/  ULDC.64 UR6, c[0x0][0x650] ;  /* 0x0001940000067ab9 */ /* 0x000fe20000000a00 */
[----:B-----5:R-:W-:Y:S01]  /*7a90*/  IMAD.U32 R4, RZ, RZ, UR12 ;  /* 0x0000000cff047e24 */ /* 0x020fe2000f8e00ff */
[----:B0-2---:R-:W-:Y:S01]  /*7aa0*/  PRMT R16, RZ, 0x7610, R16 ;  /* 0x00007610ff107816 */ /* 0x005fe20000000010 */
[----:B------:R-:W-:Y:S01]  /*7ab0*/  IMAD.MOV.U32 R6, RZ, RZ, -0x1 ;  /* 0xffffffffff067424 */ /* 0x000fe200078e00ff */
[----:B------:R-:W-:Y:S01]  /*7ac0*/  LEA.HI.X R3, R8, R3, R0, 0x1, P0 ;  /* 0x0000000308037211 */ /* 0x000fe200000f0c00 */
[----:B------:R0:W-:Y:S01]  /*7ad0*/  SYNCS.ARRIVE.TRANS64.A1T0 RZ, [R4+UR22], RZ ;  /* 0x000000ff04ff79a7 */ /* 0x0001e20008100016 */
[----:B------:R-:W-:Y:S01]  /*7ae0*/  ISETP.GE.U32.AND P0, PT, R2, UR6, PT ;  /* 0x0000000602007c0c */ /* 0x000fe2000bf06070 */
[----:B------:R-:W-:-:S03]  /*7af0*/  IMAD.MOV.U32 R5, RZ, RZ, -0x1 ;  /* 0xffffffffff057424 */ /* 0x000fc600078e00ff */
[----:B------:R-:W-:Y:S01]  /*7b00*/  ISETP.GE.U32.AND.EX P0, PT, R3, UR7, PT, P0 ;  /* 0x0000000703007c0c */ /* 0x000fe2000bf06100 */
[----:B0-----:R-:W-:-:S12]  /*7b10*/  IMAD.MOV.U32 R4, RZ, RZ, -0x1 ;  /* 0xffffffffff047424 */ /* 0x001fd800078e00ff */
[----:B------:R-:W-:Y:S05]  /*7b20*/  @P0 BRA `(.L_x_167) ;  /* 0x0000000400600947 */ /* 0x000fea0003800000 */
[----:B------:R-:W0:Y:S01]  /*7b30*/  S2R R26, SR_CTAID.X ;  /* 0x00000000001a7919 */ /* 0x000e220000002500 */
[----:B------:R-:W2:Y:S01]  /*7b40*/  LDC.64 R20, c[0x0][0x628] ;  /* 0x00018a00ff147b82 */ /* 0x000ea20000000a00 */
[----:B------:R-:W-:Y:S01]  /*7b50*/  ULDC UR6, c[0x0][0x150] ;  /* 0x0000540000067ab9 */ /* 0x000fe20000000800 */
[----:B-1--4-:R-:W-:Y:S01]  /*7b60*/  IMAD.MOV.U32 R18, RZ, RZ, R2 ;  /* 0x000000ffff127224 */ /* 0x012fe200078e0002 */
[----:B------:R-:W1:Y:S01]  /*7b70*/  S2R R28, SR_CTAID.Y ;  /* 0x00000000001c7919 */ /* 0x000e620000002600 */
[----:B------:R-:W-:-:S04]  /*7b80*/  IMAD.MOV.U32 R19, RZ, RZ, R3 ;  /* 0x000000ffff137224 */ /* 0x000fc800078e0003 */
[----:B------:R-:W4:Y:S08]  /*7b90*/  LDC R29, c[0x0][0x144] ;  /* 0x00005100ff1d7b82 */ /* 0x000f300000000800 */
[----:B------:R-:W1:Y:S08]  /*7ba0*/  LDC R6, c[0x0][0x630] ;  /* 0x00018c00ff067b82 */ /* 0x000e700000000800 */
[----:B---3--:R-:W3:Y:S01]  /*7bb0*/  LDC.64 R24, c[0x0][0x620] ;  /* 0x00018800ff187b82 */ /* 0x008ee20000000a00 */
[----:B--2---:R-:W-:-:S04]  /*7bc0*/  ISETP.NE.U32.AND P0, PT, R20, RZ, PT ;  /* 0x000000ff1400720c */ /* 0x004fc80003f05070 */
[----:B------:R-:W-:Y:S02]  /*7bd0*/  ISETP.NE.AND.EX P0, PT, R21, RZ, PT, P0 ;  /* 0x000000ff1500720c */ /* 0x000fe40003f05300 */
[----:B0-----:R-:W-:-:S05]  /*7be0*/  I2FP.F32.U32 R4, R26 ;  /* 0x0000001a00047245 */ /* 0x001fca0000201000 */
[----:B------:R-:W-:-:S04]  /*7bf0*/  FMUL R4, R4, UR6 ;  /* 0x0000000604047c20 */ /* 0x000fc80008400000 */
[----:B------:R0:W2:Y:S02]  /*7c00*/  F2I.U32.TRUNC.NTZ R27, R4 ;  /* 0x00000004001b7305 */ /* 0x0000a4000020f000 */
[----:B-1--4-:R-:W-:Y:S05]  /*7c10*/  @!P0 BRA `(.L_x_168) ;  /* 0x0000000000288947 */ /* 0x012fea0003800000 */
[----:B------:R-:W1:Y:S02]  /*7c20*/  LDC R5, c[0x0][0x634] ;  /* 0x00018d00ff057b82 */ /* 0x000e640000000800 */
[----:B-1----:R-:W-:-:S05]  /*7c30*/  IADD3 R19, P0, R2, R5, RZ ;  /* 0x0000000502137210 */ /* 0x002fca0007f1e0ff */
[----:B------:R-:W-:-:S04]  /*7c40*/  IMAD.X R23, RZ, RZ, R3, P0 ;  /* 0x000000ffff177224 */ /* 0x000fc800000e0603 */
[----:B0-----:R-:W-:-:S04]  /*7c50*/  IMAD.WIDE.U32 R4, R23, R20, RZ ;  /* 0x0000001417047225 */ /* 0x001fc800078e00ff */
[----:B------:R-:W-:-:S04]  /*7c60*/  IMAD.WIDE.U32 R16, P0, R19, R21, R4 ;  /* 0x0000001513107225 */ /* 0x000fc80007800004 */
[----:B------:R-:W-:-:S04]  /*7c70*/  IMAD.WIDE.U32 R4, R19, R20, RZ ;  /* 0x0000001413047225 */ /* 0x000fc800078e00ff */
[----:B------:R-:W-:Y:S01]  /*7c80*/  IMAD.X R19, RZ, RZ, RZ, P0 ;  /* 0x000000ffff137224 */ /* 0x000fe200000e06ff */
[----:B------:R-:W-:Y:S01]  /*7c90*/  IADD3 RZ, P0, R5, R16, RZ ;  /* 0x0000001005ff7210 */ /* 0x000fe20007f1e0ff */
[----:B------:R-:W-:-:S04]  /*7ca0*/  IMAD.MOV.U32 R18, RZ, RZ, R17 ;  /* 0x000000ffff127224 */ /* 0x000fc800078e0011 */
[----:B------:R-:W-:-:S08]  /*7cb0*/  IMAD.WIDE.U32.X R18, R23, R21, R18, P0 ;  /* 0x0000001517127225 */ /* 0x000fd000000e0412 */
.L_x_168:
[-CC-:B------:R-:W-:Y:S01]  /*7cc0*/  SHF.R.U64 R22, R18, R6.reuse, R19.reuse ;  /* 0x0000000612167219 */ /* 0x180fe20000001213 */
[----:B------:R-:W1:Y:S01]  /*7cd0*/  LDC.64 R32, c[0x0][0x640] ;  /* 0x00019000ff207b82 */ /* 0x000e620000000a00 */
[----:B0-----:R-:W-:Y:S01]  /*7ce0*/  SHF.R.U32.HI R4, RZ, R6, R19 ;  /* 0x00000006ff047219 */ /* 0x001fe20000011613 */
[----:B--2---:R-:W-:Y:S01]  /*7cf0*/  IMAD.MOV R27, RZ, RZ, -R27 ;  /* 0x000000ffff1b7224 */ /* 0x004fe200078e0a1b */
[----:B------:R-:W-:Y:S01]  /*7d00*/  IADD3 R17, P0, RZ, -R22, RZ ;  /* 0x80000016ff117210 */ /* 0x000fe20007f1e0ff */
[----:B------:R-:W-:Y:S01]  /*7d10*/  ULDC UR6, c[0x0][0x154] ;  /* 0x0000550000067ab9 */ /* 0x000fe20000000800 */
[----:B------:R-:W-:Y:S02]  /*7d20*/  IMAD.MOV.U32 R19, RZ, RZ, 0x1 ;  /* 0x00000001ff137424 */ /* 0x000fe400078e00ff */
[----:B------:R-:W-:Y:S01]  /*7d30*/  IMAD R27, R29, R27, R26 ;  /* 0x0000001b1d1b7224 */ /* 0x000fe200078e021a */
[----:B------:R-:W0:Y:S01]  /*7d40*/  LDC R16, c[0x0][0x618] ;  /* 0x00018600ff107b82 */ /* 0x000e220000000800 */
[----:B------:R-:W-:-:S04]  /*7d50*/  IMAD.X R5, RZ, RZ, ~R4, P0 ;  /* 0x000000ffff057224 */ /* 0x000fc800000e0e04 */
[-C--:B---3--:R-:W-:Y:S02]  /*7d60*/  IMAD R6, R5, R24.reuse, RZ ;  /* 0x0000001805067224 */ /* 0x088fe400078e02ff */
[C---:B------:R-:W-:Y:S01]  /*7d70*/  IMAD.WIDE.U32 R4, R17.reuse, R24, R2 ;  /* 0x0000001811047225 */ /* 0x040fe200078e0002 */
[----:B------:R-:W2:Y:S03]  /*7d80*/  LDC R18, c[0x0][0x608] ;  /* 0x00018200ff127b82 */ /* 0x000ea60000000800 */
[----:B------:R-:W-:Y:S01]  /*7d90*/  IMAD R17, R17, R25, R6 ;  /* 0x0000001911117224 */ /* 0x000fe200078e0206 */
[----:B------:R-:W-:-:S03]  /*7da0*/  I2FP.F32.U32 R6, R28 ;  /* 0x0000001c00067245 */ /* 0x000fc60000201000 */
[----:B------:R-:W-:Y:S01]  /*7db0*/  IMAD.IADD R5, R5, 0x1, R17 ;  /* 0x0000000105057824 */ /* 0x000fe200078e0211 */
[----:B------:R-:W3:Y:S01]  /*7dc0*/  LDC R30, c[0x0][0x658] ;  /* 0x00019600ff1e7b82 */ /* 0x000ee20000000800 */
[----:B-1----:R-:W-:Y:S01]  /*7dd0*/  ISETP.NE.U32.AND P0, PT, R32, RZ, PT ;  /* 0x000000ff2000720c */ /* 0x002fe20003f05070 */
[----:B------:R-:W-:-:S03]  /*7de0*/  IMAD.MOV.U32 R17, RZ, RZ, -0x1 ;  /* 0xffffffffff117424 */ /* 0x000fc600078e00ff */
[----:B------:R-:W-:-:S03]  /*7df0*/  ISETP.NE.AND.EX P0, PT, R33, RZ, PT, P0 ;  /* 0x000000ff2100720c */ /* 0x000fc60003f05300 */
[----:B------:R-:W1:Y:S01]  /*7e00*/  LDC R25, c[0x0][0x148] ;  /* 0x00005200ff197b82 */ /* 0x000e620000000800 */
[-CC-:B0-----:R-:W-:Y:S02]  /*7e10*/  SHF.R.U64 R20, R4, R16.reuse, R5.reuse ;  /* 0x0000001004147219 */ /* 0x181fe40000001205 */
[----:B------:R-:W-:Y:S01]  /*7e20*/  SHF.R.U32.HI R5, RZ, R16, R5 ;  /* 0x00000010ff057219 */ /* 0x000fe20000011605 */
[----:B------:R-:W-:-:S04]  /*7e30*/  FMUL R16, R6, UR6 ;  /* 0x0000000606107c20 */ /* 0x000fc80008400000 */
[----:B------:R-:W0:Y:S01]  /*7e40*/  LDC R26, c[0x0][0x600] ;  /* 0x00018000ff1a7b82 */ /* 0x000e220000000800 */
[----:B------:R4:W0:Y:S01]  /*7e50*/  F2I.U32.TRUNC.NTZ R23, R16 ;  /* 0x0000001000177305 */ /* 0x000822000020f000 */
[-CC-:B--2---:R-:W-:Y:S02]  /*7e60*/  SHF.R.U64 R6, R20, R18.reuse, R5.reuse ;  /* 0x0000001214067219 */ /* 0x184fe40000001205 */
[----:B------:R-:W-:-:S04]  /*7e70*/  SHF.R.U32.HI R5, RZ, R18, R5 ;  /* 0x00000012ff057219 */ /* 0x000fc80000011605 */
[----:B------:R-:W2:Y:S01]  /*7e80*/  LDC R31, c[0x0][0x648] ;  /* 0x00019200ff1f7b82 */ /* 0x000ea20000000800 */
[-CC-:B---3--:R-:W-:Y:S02]  /*7e90*/  SHF.R.U64 R24, R6, R30.reuse, R5.reuse ;  /* 0x0000001e06187219 */ /* 0x188fe40000001205 */
[-C--:B------:R-:W-:Y:S02]  /*7ea0*/  SHF.L.U32 R17, R17, R30.reuse, RZ ;  /* 0x0000001e11117219 */ /* 0x080fe400000006ff */
[-C--:B------:R-:W-:Y:S01]  /*7eb0*/  SHF.R.U32.HI R5, RZ, R30.reuse, R5 ;  /* 0x0000001eff057219 */ /* 0x080fe20000011605 */
[----:B------:R-:W-:Y:S01]  /*7ec0*/  IMAD.MOV.U32 R4, RZ, RZ, R24 ;  /* 0x000000ffff047224 */ /* 0x000fe200078e0018 */
[----:B------:R-:W-:Y:S01]  /*7ed0*/  SHF.L.U32 R30, R19, R30, RZ ;  /* 0x0000001e131e7219 */ /* 0x000fe200000006ff */
[----:B------:R-:W3:Y:S01]  /*7ee0*/  LDC R34, c[0x0][0x638] ;  /* 0x00018e00ff227b82 */ /* 0x000ee20000000800 */
[----:B------:R-:W-:-:S07]  /*7ef0*/  LOP3.LUT R29, RZ, R17, RZ, 0x33, !PT ;  /* 0x00000011ff1d7212 */ /* 0x000fce00078e33ff */
[----:B------:R-:W0:Y:S01]  /*7f00*/  LDC R35, c[0x0][0x610] ;  /* 0x00018400ff237b82 */ /* 0x000e220000000800 */
        /* <DEDUP_REMOVED lines=11> */
.L_x_169:
[----:B--2---:R-:W-:Y:S01]  /*7fc0*/  SHF.R.U64 R4, R4, R31, R5 ;  /* 0x0000001f04047219 */ /* 0x004fe20000001205 */
[----:B0-----:R-:W-:Y:S01]  /*7fd0*/  VIADD R19, R26, 0xffffffff ;  /* 0xffffffff1a137836 */ /* 0x001fe20000000000 */
[----:B------:R-:W-:Y:S01]  /*7fe0*/  LOP3.LUT R17, R6, R29, RZ, 0xc0, !PT ;  /* 0x0000001d06117212 */ /* 0x000fe200078ec0ff */
[----:B------:R-:W-:Y:S02]  /*7ff0*/  IMAD.MOV R23, RZ, RZ, -R23 ;  /* 0x000000ffff177224 */ /* 0x000fe400078e0a17 */
[----:B------:R-:W-:Y:S02]  /*8000*/  IMAD.MOV R5, RZ, RZ, -R4 ;  /* 0x000000ffff057224 */ /* 0x000fe400078e0a04 */
[----:B------:R-:W-:Y:S01]  /*8010*/  IMAD R6, R30, R4, R17 ;  /* 0x000000041e067224 */ /* 0x000fe200078e0211 */
[----:B------:R-:W-:Y:S01]  /*8020*/  LOP3.LUT R17, R20, R19, RZ, 0xc0, !PT ;  /* 0x0000001314117212 */ /* 0x000fe200078ec0ff */
[----:B-1----:R-:W-:Y:S02]  /*8030*/  @P2 IMAD R27, R25, R23, R28 ;  /* 0x00000017191b2224 */ /* 0x002fe400078e021c */
[----:B---3--:R-:W-:-:S02]  /*8040*/  IMAD R4, R5, R34, R24 ;  /* 0x0000002205047224 */ /* 0x008fc400078e0218 */
[----:B------:R-:W-:Y:S02]  /*8050*/  IMAD R6, R6, R35, R27 ;  /* 0x0000002306067224 */ /* 0x000fe400078e021b */
[----:B------:R-:W-:Y:S02]  /*8060*/  IMAD R17, R4, R26, R17 ;  /* 0x0000001a04117224 */ /* 0x000fe400078e0211 */
[----:B------:R-:W-:Y:S02]  /*8070*/  IMAD.MOV.U32 R16, RZ, RZ, 0x1 ;  /* 0x00000001ff107424 */ /* 0x000fe400078e00ff */
[----:B------:R-:W-:Y:S01]  /*8080*/  IMAD.MOV.U32 R4, RZ, RZ, R22 ;  /* 0x000000ffff047224 */ /* 0x000fe200078e0016 */
[----:B------:R-:W-:Y:S02]  /*8090*/  SEL R5, R17, R6, !P2 ;  /* 0x0000000611057207 */ /* 0x000fe40005000000 */
[----:B------:R-:W-:-:S07]  /*80a0*/  SEL R6, R6, R17, !P2 ;  /* 0x0000001106067207 */ /* 0x000fce0005000000 */
.L_x_167:
[----:B------:R-:W-:Y:S02]  /*80b0*/  LOP3.LUT P0, RZ, R16, 0xff, RZ, 0xc0, !PT ;  /* 0x000000ff10ff7812 */ /* 0x000fe4000780c0ff */
[----:B------:R-:W-:-:S11]  /*80c0*/  LOP3.LUT R148, R148, 0x1, RZ, 0x3c, !PT ;  /* 0x0000000194947812 */ /* 0x000fd600078e3cff */
[----:B------:R-:W-:Y:S05]  /*80d0*/  @P0 BRA `(.L_x_170) ;  /* 0xffffff9000f40947 */ /* 0x000fea000383ffff */
[----:B------:R-:W-:Y:S05]  /*80e0*/  EXIT ;  /* 0x000000000000794d */ /* 0x000fea0003800000 */
.L_x_14:
[----:B------:R-:W-:-:S08]  /*80f0*/  ISETP.NE.AND P0, PT, R20, RZ, PT ;  /* 0x000000ff1400720c */ /* 0x000fd00003f05270 */
[----:B-----5:R-:W0:-:S00]  /*8100*/  USETMAXREG.DEALLOC.CTAPOOL 0x28 ;  /* 0x00000028000079c8 */ /* 0x020e0000080e0500 */
[----:B------:R-:W-:Y:S05]  /*8110*/  @P0 EXIT ;  /* 0x000000000000094d */ /* 0x000fea0003800000 */
[----:B0-----:R-:W-:Y:S01]  /*8120*/  LOP3.LUT P0, RZ, R16, 0xff, RZ, 0xc0, !PT ;  /* 0x000000ff10ff7812 */ /* 0x001fe2000780c0ff */
[----:B------:R-:W-:Y:S02]  /*8130*/  IMAD.MOV.U32 R12, RZ, RZ, 0x1 ;  /* 0x00000001ff0c7424 */ /* 0x000fe400078e00ff */
[----:B------:R-:W-:-:S10]  /*8140*/  IMAD.MOV.U32 R15, RZ, RZ, RZ ;  /* 0x000000ffff0f7224 */ /* 0x000fd400078e00ff */
[----:B------:R-:W-:Y:S05]  /*8150*/  @!P0 BRA `(.L_x_171) ;  /* 0x0000000c00088947 */ /* 0x000fea0003800000 */
[----:B------:R-:W-:Y:S01]  /*8160*/  LOP3.LUT P0, RZ, R13, 0x1f, RZ, 0xc0, !PT ;  /* 0x0000001f0dff7812 */ /* 0x000fe2000780c0ff */
[----:B------:R-:W-:Y:S01]  /*8170*/  ULDC UR5, c[0x0][0x658] ;  /* 0x0001960000057ab9 */ /* 0x000fe20000000800 */
[----:B------:R-:W-:Y:S01]  /*8180*/  UMOV UR6, 0xffffffff ;  /* 0xffffffff00067882 */ /* 0x000fe20000000000 */
[----:B------:R-:W-:Y:S01]  /*8190*/  BSSY B0, `(.L_x_171) ;  /* 0x00000be000007945 */ /* 0x000fe20003800000 */
[----:B------:R-:W-:Y:S01]  /*81a0*/  USHF.L.U32 UR6, UR6, UR5, URZ ;  /* 0x0000000506067299 */ /* 0x000fe2000800063f */
[C---:B------:R-:W-:Y:S01]  /*81b0*/  ISETP.NE.AND P3, PT, R11.reuse, RZ, PT ;  /* 0x000000ff0b00720c */ /* 0x040fe20003f65270 */
[----:B------:R-:W-:Y:S01]  /*81c0*/  IMAD.MOV.U32 R14, RZ, RZ, 0x1 ;  /* 0x00000001ff0e7424 */ /* 0x000fe200078e00ff */
[----:B------:R-:W-:Y:S01]  /*81d0*/  ISETP.NE.OR P0, PT, R11, RZ, !P0 ;  /* 0x000000ff0b00720c */ /* 0x000fe20004705670 */
[----:B------:R-:W-:Y:S01]  /*81e0*/  IMAD.MOV.U32 R12, RZ, RZ, 0x1 ;  /* 0x00000001ff0c7424 */ /* 0x000fe200078e00ff */
[----:B------:R-:W-:Y:S01]  /*81f0*/  LOP3.LUT R13, R7, 0x2, RZ, 0xfc, !PT ;  /* 0x00000002070d7812 */ /* 0x000fe200078efcff */
[----:B------:R-:W-:Y:S01]  /*8200*/  IMAD.MOV.U32 R15, RZ, RZ, RZ ;  /* 0x000000ffff0f7224 */ /* 0x000fe200078e00ff */
[----:B------:R-:W-:Y:S01]  /*8210*/  ULDC UR4, c[0x0][0x600] ;  /* 0x0001800000047ab9 */ /* 0x000fe20000000800 */
[----:B------:R-:W-:Y:S01]  /*8220*/  UMOV UR7, 0x1 ;  /* 0x0000000100077882 */ /* 0x000fe20000000000 */
[----:B------:R-:W-:-:S02]  /*8230*/  UIADD3 UR22, UR13, 0x1, URZ ;  /* 0x000000010d167890 */ /* 0x000fc4000fffe03f */
[----:B------:R-:W-:Y:S02]  /*8240*/  UIADD3 UR16, UR4, -0x1, URZ ;  /* 0xffffffff04107890 */ /* 0x000fe4000fffe03f */
[----:B------:R-:W-:Y:S02]  /*8250*/  USHF.L.U32 UR18, UR7, UR5, URZ ;  /* 0x0000000507127299 */ /* 0x000fe4000800063f */
[----:B------:R-:W-:Y:S01]  /*8260*/  ULOP3.LUT UR17, URZ, UR6, URZ, 0x33, !UPT ;  /* 0x000000063f117292 */ /* 0x000fe2000f8e333f */
[----:B------:R-:W-:-:S11]  /*8270*/  ULDC.64 UR20, c[0x0][0x198] ;  /* 0x0000660000147ab9 */ /* 0x000fd60000000a00 */
.L_x_183:
[----:B------:R-:W-:-:S03]  /*8280*/  UMOV UR4, 0xffffffff ;  /* 0xffffffff00047882 */ /* 0x000fc60000000000 */
[----:B------:R-:W-:Y:S05]  /*8290*/  BRA.DIV UR4, `(.L_x_172) ;  /* 0x00000012048c7947 */ /* 0x000fea000b800000 */
[----:B------:R-:W-:-:S13]  /*82a0*/  ELECT P1, URZ, PT ;  /* 0x00000000003f782f */ /* 0x000fda0003820000 */
.L_x_201:
[----:B------:R-:W0:Y:S01]  /*82b0*/  LDC R10, c[0x0][0x28c] ;  /* 0x0000a300ff0a7b82 */ /* 0x000e220000000800 */
[----:B------:R-:W-:Y:S01]  /*82c0*/  BSSY B1, `(.L_x_173) ;  /* 0x0000037000017945 */ /* 0x000fe20003800000 */
[----:B0-----:R-:W-:-:S13]  /*82d0*/  ISETP.LT.OR P1, PT, R10, 0x1, !P1 ;  /* 0x000000010a00780c */ /* 0x001fda0004f21670 */
[----:B------:R-:W-:Y:S05]  /*82e0*/  @P1 BRA `(.L_x_174) ;  /* 0x0000000000d01947 */ /* 0x000fea0003800000 */
[----:B------:R-:W-:Y:S02]  /*82f0*/  IMAD.SHL.U32 R16, R5, 0x80, RZ ;  /* 0x0000008005107824 */ /* 0x000fe400078e00ff */
[----:B------:R-:W-:Y:S02]  /*8300*/  IMAD.SHL.U32 R17, R6, 0x40, RZ ;  /* 0x0000004006117824 */ /* 0x000fe400078e00ff */
[----:B------:R-:W-:Y:S02]  /*8310*/  IMAD.MOV.U32 R18, RZ, RZ, RZ ;  /* 0x000000ffff127224 */ /* 0x000fe400078e00ff */
[----:B------:R-:W-:Y:S02]  /*8320*/  IMAD.U32 R20, RZ, RZ, UR22 ;  /* 0x00000016ff147e24 */ /* 0x000fe4000f8e00ff */
[----:B------:R-:W-:Y:S02]  /*8330*/  IMAD.MOV.U32 R5, RZ, RZ, R12 ;  /* 0x000000ffff057224 */ /* 0x000fe400078e000c */
[----:B------:R-:W-:-:S07]  /*8340*/  IMAD.MOV.U32 R6, RZ, RZ, R15 ;  /* 0x000000ffff067224 */ /* 0x000fce00078e000f */
.L_x_178:
[----:B------:R-:W0:Y:S01]  /*8350*/  S2R R11, SR_CgaCtaId ;  /* 0x00000000000b7919 */ /* 0x000e220000008800 */
[----:B------:R-:W-:-:S04]  /*8360*/  MOV R10, 0x400 ;  /* 0x00000400000a7802 */ /* 0x000fc80000000f00 */
[----:B0-----:R-:W-:Y:S02]  /*8370*/  LEA R21, R11, R10, 0x18 ;  /* 0x0000000a0b157211 */ /* 0x001fe400078ec0ff */
[----:B------:R-:W-:Y:S01]  /*8380*/  SHF.L.U32 R10, R5, 0x1f, RZ ;  /* 0x0000001f050a7819 */ /* 0x000fe200000006ff */
[----:B------:R-:W0:Y:S02]  /*8390*/  @!P3 LDC R11, c[0x0][0x500] ;  /* 0x00014000ff0bbb82 */ /* 0x000e240000000800 */
[----:B------:R-:W-:-:S04]  /*83a0*/  IMAD R19, R6, 0x8, R21 ;  /* 0x0000000806137824 */ /* 0x000fc800078e0215 */
[----:B------:R-:W1:Y:S02]  /*83b0*/  SYNCS.PHASECHK.TRANS64.TRYWAIT P1, [R19+URZ+0x48], R10 ;  /* 0x0000480a130075a7 */ /* 0x000e64000802017f */
[----:B-1----:R-:W-:Y:S05]  /*83c0*/  @!P1 BRA `(.L_x_175) ;  /* 0x0000001000609947 */ /* 0x002fea0003800000 */
.L_x_202:
[----:B-1----:R-:W-:Y:S01]  /*83d0*/  PRMT R10, R13, 0x9910, RZ ;  /* 0x000099100d0a7816 */ /* 0x002fe200000000ff */
[----:B0-----:R0:W-:Y:S03]  /*83e0*/  @!P3 SYNCS.ARRIVE.TRANS64 RZ, [R19+URZ], R11 ;  /* 0x0000000b13ffb9a7 */ /* 0x0011e6000800003f */
[----:B------:R-:W-:-:S13]  /*83f0*/  ISETP.NE.AND P1, PT, R10, 0x2, PT ;  /* 0x000000020a00780c */ /* 0x000fda0003f25270 */
[----:B0-----:R-:W-:Y:S05]  /*8400*/  @P1 BRA `(.L_x_176) ;  /* 0x0000000000041947 */ /* 0x001fea0003800000 */
[----:B------:R-:W-:Y:S01]  /*8410*/  BPT.TRAP 0x1 ;  /* 0x000000040000795c */ /* 0x000fe20000300000 */
.L_x_176:
[----:B------:R-:W-:Y:S05]  /*8420*/  @P0 BRA `(.L_x_177) ;  /* 0x0000000000040947 */ /* 0x000fea0003800000 */
[----:B------:R-:W-:Y:S01]  /*8430*/  BPT.TRAP 0x1 ;  /* 0x000000040000795c */ /* 0x000fe20000300000 */
.L_x_177:
[C-C-:B------:R-:W-:Y:S01]  /*8440*/  IMAD R10, R6.reuse, 0x2000, R21.reuse ;  /* 0x00002000060a7824 */ /* 0x140fe200078e0215 */
[----:B------:R-:W-:Y:S01]  /*8450*/  R2UR UR9, R19 ;  /* 0x00000000130972ca */ /* 0x000fe200000e0000 */
[----:B------:R-:W-:Y:S01]  /*8460*/  IMAD R21, R6, 0x4000, R21 ;  /* 0x0000400006157824 */ /* 0x000fe200078e0215 */
[----:B------:R-:W-:Y:S01]  /*8470*/  UIADD3 UR4, UP0, UR20, 0xf0, URZ ;  /* 0x000000f014047890 */ /* 0x000fe2000ff1e03f */
[----:B------:R-:W-:Y:S01]  /*8480*/  VIADD R20, R20, 0xffffffff ;  /* 0xffffffff14147836 */ /* 0x000fe20000000000 */
[----:B------:R-:W-:Y:S01]  /*8490*/  R2UR UR5, R10 ;  /* 0x000000000a0572ca */ /* 0x000fe200000e0000 */
[----:B------:R-:W-:Y:S01]  /*84a0*/  UIADD3 UR24, UP1, UR20, 0x1f0, URZ ;  /* 0x000001f014187890 */ /* 0x000fe2000ff3e03f */
[----:B------:R-:W-:Y:S01]  /*84b0*/  R2UR UR8, R21 ;  /* 0x00000000150872ca */ /* 0x000fe200000e0000 */
[----:B------:R-:W-:Y:S01]  /*84c0*/  VIADD R6, R6, 0x1 ;  /* 0x0000000106067836 */ /* 0x000fe20000000000 */
[----:B------:R-:W-:Y:S01]  /*84d0*/  R2UR UR11, R17 ;  /* 0x00000000110b72ca */ /* 0x000fe200000e0000 */
[----:B------:R-:W-:Y:S01]  /*84e0*/  UIADD3.X UR25, URZ, UR21, URZ, UP1, !UPT ;  /* 0x000000153f197290 */ /* 0x000fe20008ffe43f */
[----:B------:R-:W-:Y:S01]  /*84f0*/  R2UR UR10, R18 ;  /* 0x00000000120a72ca */ /* 0x000fe200000e0000 */
[----:B------:R-:W-:Y:S01]  /*8500*/  UMOV UR6, 0x0 ;  /* 0x0000000000067882 */ /* 0x000fe20000000000 */
[----:B------:R-:W-:Y:S01]  /*8510*/  R2UR UR12, R4 ;  /* 0x00000000040c72ca */ /* 0x000fe200000e0000 */
[----:B------:R-:W-:Y:S01]  /*8520*/  UMOV UR7, 0x10000000 ;  /* 0x1000000000077882 */ /* 0x000fe20000000000 */
[----:B------:R-:W-:Y:S01]  /*8530*/  R2UR UR19, R16 ;  /* 0x00000000101372ca */ /* 0x000fe200000e0000 */
[----:B------:R-:W-:Y:S01]  /*8540*/  VIADD R18, R18, 0x80 ;  /* 0x0000008012127836 */ /* 0x000fe20000000000 */
[----:B------:R-:W-:Y:S01]  /*8550*/  ISETP.GT.AND P4, PT, R20, 0x1, PT ;  /* 0x000000011400780c */ /* 0x000fe20003f84270 */
[----:B------:R-:W-:Y:S01]  /*8560*/  UIADD3 UR14, UR5, 0x180, URZ ;  /* 0x00000180050e7890 */ /* 0x000fe2000fffe03f */
[----:B------:R-:W-:Y:S01]  /*8570*/  ISETP.NE.AND P1, PT, R6, 0x9, PT ;  /* 0x000000090600780c */ /* 0x000fe20003f25270 */
[----:B------:R-:W-:-:S02]  /*8580*/  UIADD3.X UR5, URZ, UR21, URZ, UP0, !UPT ;  /* 0x000000153f057290 */ /* 0x000fc400087fe43f */
[----:B------:R-:W-:Y:S01]  /*8590*/  UIADD3 UR15, UR8, 0x12180, URZ ;  /* 0x00012180080f7890 */ /* 0x000fe2000fffe03f */
[----:B------:R-:W-:Y:S02]  /*85a0*/  SEL R10, RZ, 0x1, P1 ;  /* 0x00000001ff0a7807 */ /* 0x000fe40000800000 */
[----:B------:R-:W-:Y:S01]  /*85b0*/  UMOV UR8, UR14 ;  /* 0x0000000e00087c82 */ /* 0x000fe20008000000 */
[----:B------:R-:W-:Y:S02]  /*85c0*/  SEL R6, R6, RZ, P1 ;  /* 0x000000ff06067207 */ /* 0x000fe40000800000 */
[----:B------:R-:W-:Y:S01]  /*85d0*/  LOP3.LUT R5, R5, R10, RZ, 0x3c, !PT ;  /* 0x0000000a05057212 */ /* 0x000fe200078e3cff */
[----:B------:R0:W-:Y:S02]  /*85e0*/  UTMALDG.3D [UR8], [UR4], desc[UR6] ;  /* 0x00000608040075b4 */ /* 0x0001e40008011000 */
[----:B0-----:R-:W-:Y:S01]  /*85f0*/  UMOV UR8, UR15 ;  /* 0x0000000f00087c82 */ /* 0x001fe20008000000 */
[----:B------:R-:W-:-:S02]  /*8600*/  UMOV UR11, UR19 ;  /* 0x00000013000b7c82 */ /* 0x000fc40008000000 */
[----:B------:R0:W-:Y:S02]  /*8610*/  UTMALDG.3D [UR8], [UR24], desc[UR6] ;  /* 0x00000608180075b4 */ /* 0x0001e40008011000 */
[----:B0-----:R-:W-:Y:S05]  /*8620*/  @P4 BRA `(.L_x_178) ;  /* 0xfffffffc00484947 */ /* 0x001fea000383ffff */
.L_x_174:
[----:B------:R-:W-:Y:S05]  /*8630*/  BSYNC B1 ;  /* 0x0000000000017941 */ /* 0x000fea0003800000 */
.L_x_173:
[----:B------:R-:W-:Y:S01]  /*8640*/  LOP3.LUT P5, RZ, R14, 0xff, RZ, 0xc0, !PT ;  /* 0x000000ff0eff7812 */ /* 0x000fe200078ac0ff */
[----:B------:R-:W-:Y:S01]  /*8650*/  VIADD R6, R15, UR13 ;  /* 0x0000000d0f067c36 */ /* 0x000fe20008000000 */
[----:B------:R-:W-:Y:S01]  /*8660*/  ULDC.64 UR4, c[0x0][0x650] ;  /* 0x0001940000047ab9 */ /* 0x000fe20000000a00 */
[----:B------:R-:W-:Y:S01]  /*8670*/  IMAD.U32 R11, RZ, RZ, UR13 ;  /* 0x0000000dff0b7e24 */ /* 0x000fe2000f8e00ff */
[----:B------:R-:W-:Y:S01]  /*8680*/  UISETP.GE.U32.AND UP0, UPT, UR13, 0x9, UPT ;  /* 0x000000090d00788c */ /* 0x000fe2000bf06070 */
[----:B------:R-:W-:Y:S01]  /*8690*/  BSSY B1, `(.L_x_179) ;  /* 0x000006b000017945 */ /* 0x000fe20003800000 */
[----:B------:R-:W-:Y:S02]  /*86a0*/  ISETP.GT.U32.AND P1, PT, R6, 0x8, PT ;  /* 0x000000080600780c */ /* 0x000fe40003f24070 */
[----:B------:R-:W-:Y:S02]  /*86b0*/  PRMT R14, RZ, 0x7610, R14 ;  /* 0x00007610ff0e7816 */ /* 0x000fe4000000000e */
[----:B------:R-:W-:-:S02]  /*86c0*/  ISETP.LT.U32.AND P1, PT, R11, 0x9, P1 ;  /* 0x000000090b00780c */ /* 0x000fc40000f21070 */
[----:B------:R-:W-:Y:S01]  /*86d0*/  PLOP3.LUT P4, PT, PT, PT, UP0, 0x80, 0x0 ;  /* 0x000000000000781c */ /* 0x000fe20003f8f008 */
[----:B------:R-:W0:Y:S01]  /*86e0*/  @P5 S2R R5, SR_CgaCtaId ;  /* 0x0000000000055919 */ /* 0x000e220000008800 */
[----:B------:R-:W-:-:S04]  /*86f0*/  @P5 MOV R4, 0x400 ;  /* 0x0000040000045802 */ /* 0x000fc80000000f00 */
[----:B0-----:R-:W-:Y:S01]  /*8700*/  @P5 LEA R10, R5, R4, 0x18 ;  /* 0x00000004050a5211 */ /* 0x001fe200078ec0ff */
[----:B------:R-:W-:-:S03]  /*8710*/  IMAD.WIDE.U32 R4, R6, 0x38e38e39, RZ ;  /* 0x38e38e3906047825 */ /* 0x000fc600078e00ff */
[----:B------:R0:W-:Y:S01]  /*8720*/  @P5 SYNCS.ARRIVE.TRANS64.A1T0 RZ, [R10+URZ+0xc8], RZ ;  /* 0x0000c8ff0aff59a7 */ /* 0x0001e2000810003f */
[----:B------:R-:W-:Y:S01]  /*8730*/  IADD3 R2, P5, R2, R8, RZ ;  /* 0x0000000802027210 */ /* 0x000fe20007fbe0ff */
[----:B------:R-:W-:Y:S01]  /*8740*/  IMAD.MOV.U32 R4, RZ, RZ, -0x1 ;  /* 0xffffffffff047424 */ /* 0x000fe200078e00ff */
[----:B------:R-:W-:Y:S02]  /*8750*/  SHF.R.U32.HI R11, RZ, 0x1, R5 ;  /* 0x00000001ff0b7819 */ /* 0x000fe40000011605 */
[----:B------:R-:W-:Y:S01]  /*8760*/  SEL R5, RZ, 0x1, !P1 ;  /* 0x00000001ff057807 */ /* 0x000fe20004800000 */
[----:B------:R-:W-:Y:S01]  /*8770*/  IMAD.X R3, R3, 0x1, R0, P5 ;  /* 0x0000000103037824 */ /* 0x000fe200028e0600 */
[----:B------:R-:W-:Y:S01]  /*8780*/  ISETP.GE.U32.AND P1, PT, R2, UR4, PT ;  /* 0x0000000402007c0c */ /* 0x000fe2000bf26070 */
[----:B------:R-:W-:Y:S01]  /*8790*/  IMAD R15, R11, -0x9, R6 ;  /* 0xfffffff70b0f7824 */ /* 0x000fe200078e0206 */
[----:B------:R-:W-:Y:S01]  /*87a0*/  LOP3.LUT R12, R12, R5, RZ, 0x3c, !PT ;  /* 0x000000050c0c7212 */ /* 0x000fe200078e3cff */
[----:B------:R-:W-:Y:S01]  /*87b0*/  IMAD.MOV.U32 R6, RZ, RZ, -0x1 ;  /* 0xffffffffff067424 */ /* 0x000fe200078e00ff */
[----:B------:R-:W-:Y:S01]  /*87c0*/  ISETP.GE.U32.AND.EX P1, PT, R3, UR5, PT, P1 ;  /* 0x0000000503007c0c */ /* 0x000fe2000bf26110 */
[----:B------:R-:W-:Y:S01]  /*87d0*/  IMAD.MOV.U32 R5, RZ, RZ, -0x1 ;  /* 0xffffffffff057424 */ /* 0x000fe200078e00ff */
[----:B------:R-:W-:-:S02]  /*87e0*/  @P4 LOP3.LUT R12, R12, 0x1, R11, 0x78, !PT ;  /* 0x000000010c0c4812 */ /* 0x000fc400078e780b */
[----:B0-----:R-:W-:-:S09]  /*87f0*/  PRMT R10, RZ, 0x7610, R10 ;  /* 0x00007610ff0a7816 */ /* 0x001fd2000000000a */
[----:B------:R-:W-:Y:S05]  /*8800*/  @P1 BRA `(.L_x_180) ;  /* 0x00000004004c1947 */ /* 0x000fea0003800000 */
[----:B------:R-:W0:Y:S01]  /*8810*/  S2R R17, SR_CTAID.X ;  /* 0x0000000000117919 */ /* 0x000e220000002500 */
[----:B------:R-:W-:Y:S01]  /*8820*/  ULDC.64 UR4, c[0x0][0x628] ;  /* 0x00018a0000047ab9 */ /* 0x000fe20000000a00 */
[----:B------:R-:W1:Y:S01]  /*8830*/  LDC R18, c[0x0][0x144] ;  /* 0x00005100ff127b82 */ /* 0x000e620000000800 */
[----:B------:R-:W-:Y:S01]  /*8840*/  ISETP.NE.U32.AND P1, PT, RZ, UR4, PT ;  /* 0x00000004ff007c0c */ /* 0x000fe2000bf25070 */
[----:B------:R-:W2:Y:S01]  /*8850*/  S2R R6, SR_CTAID.Y ;  /* 0x0000000000067919 */ /* 0x000ea20000002600 */
[----:B------:R-:W-:Y:S01]  /*8860*/  ULDC UR6, c[0x0][0x150] ;  /* 0x0000540000067ab9 */ /* 0x000fe20000000800 */
[----:B------:R-:W-:Y:S01]  /*8870*/  ULDC UR7, c[0x0][0x630] ;  /* 0x00018c0000077ab9 */ /* 0x000fe20000000800 */
[----:B------:R-:W-:Y:S01]  /*8880*/  ISETP.NE.AND.EX P1, PT, RZ, UR5, PT, P1 ;  /* 0x00000005ff007c0c */ /* 0x000fe2000bf25310 */
[----:B------:R-:W-:Y:S01]  /*8890*/  IMAD.MOV.U32 R4, RZ, RZ, R2 ;  /* 0x000000ffff047224 */ /* 0x000fe200078e0002 */
[----:B0-----:R-:W-:-:S05]  /*88a0*/  I2FP.F32.U32 R5, R17 ;  /* 0x0000001100057245 */ /* 0x001fca0000201000 */
[----:B------:R-:W-:Y:S01]  /*88b0*/  FMUL R20, R5, UR6 ;  /* 0x0000000605147c20 */ /* 0x000fe20008400000 */
[----:B------:R-:W-:-:S05]  /*88c0*/  IMAD.MOV.U32 R5, RZ, RZ, R3 ;  /* 0x000000ffff057224 */ /* 0x000fca00078e0003 */
[----:B--2---:R-:W-:Y:S05]  /*88d0*/  @!P1 BRA `(.L_x_181) ;  /* 0x0000000000289947 */ /* 0x004fea0003800000 */
[----:B------:R-:W-:Y:S02]  /*88e0*/  ULDC UR6, c[0x0][0x634] ;  /* 0x00018d0000067ab9 */ /* 0x000fe40000000800 */
[----:B------:R-:W-:-:S05]  /*88f0*/  IADD3 R5, P1, R2, UR6, RZ ;  /* 0x0000000602057c10 */ /* 0x000fca000ff3e0ff */
[----:B------:R-:W-:-:S04]  /*8900*/  IMAD.X R19, RZ, RZ, R3, P1 ;  /* 0x000000ffff137224 */ /* 0x000fc800008e0603 */
[----:B------:R-:W-:-:S04]  /*8910*/  IMAD.WIDE.U32 R10, R19, UR4, RZ ;  /* 0x00000004130a7c25 */ /* 0x000fc8000f8e00ff */
[----:B------:R-:W-:-:S04]  /*8920*/  IMAD.WIDE.U32 R10, P1, R5, UR5, R10 ;  /* 0x00000005050a7c25 */ /* 0x000fc8000f82000a */
[----:B------:R-:W-:-:S04]  /*8930*/  IMAD.WIDE.U32 R4, R5, UR4, RZ ;  /* 0x0000000405047c25 */ /* 0x000fc8000f8e00ff */
[----:B------:R-:W-:Y:S01]  /*8940*/  IMAD.MOV.U32 R4, RZ, RZ, R11 ;  /* 0x000000ffff047224 */ /* 0x000fe200078e000b */
[----:B------:R-:W-:Y:S01]  /*8950*/  IADD3 RZ, P4, R5, R10, RZ ;  /* 0x0000000a05ff7210 */ /* 0x000fe20007f9e0ff */
[----:B------:R-:W-:-:S04]  /*8960*/  IMAD.X R5, RZ, RZ, RZ, P1 ;  /* 0x000000ffff057224 */ /* 0x000fc800008e06ff */
[----:B------:R-:W-:-:S08]  /*8970*/  IMAD.WIDE.U32.X R4, R19, UR5, R4, P4 ;  /* 0x0000000513047c25 */ /* 0x000fd0000a0e0404 */
.L_x_181:
[--C-:B------:R-:W-:Y:S01]  /*8980*/  SHF.R.U64 R16, R4, UR7, R5.reuse ;  /* 0x0000000704107c19 */ /* 0x100fe20008001205 */
[----:B------:R-:W0:Y:S01]  /*8990*/  F2I.U32.TRUNC.NTZ R20, R20 ;  /* 0x0000001400147305 */ /* 0x000e22000020f000 */
[----:B------:R-:W-:Y:S01]  /*89a0*/  SHF.R.U32.HI R4, RZ, UR7, R5 ;  /* 0x00000007ff047c19 */ /* 0x000fe20008011605 */
[----:B------:R-:W-:Y:S01]  /*89b0*/  ULDC.64 UR4, c[0x0][0x620] ;  /* 0x0001880000047ab9 */ /* 0x000fe20000000a00 */
[----:B------:R-:W-:Y:S01]  /*89c0*/  IADD3 R11, P1, RZ, -R16, RZ ;  /* 0x80000010ff0b7210 */ /* 0x000fe20007f3e0ff */
[----:B------:R-:W-:Y:S01]  /*89d0*/  ULDC.64 UR6, c[0x0][0x640] ;  /* 0x0001900000067ab9 */ /* 0x000fe20000000a00 */
[----:B------:R-:W2:Y:S03]  /*89e0*/  LDC R21, c[0x0][0x148] ;  /* 0x00005200ff157b82 */ /* 0x000ea60000000800 */
[----:B------:R-:W-:Y:S01]  /*89f0*/  IMAD.X R4, RZ, RZ, ~R4, P1 ;  /* 0x000000ffff047224 */ /* 0x000fe200008e0e04 */
[----:B------:R-:W-:-:S03]  /*8a00*/  ISETP.NE.U32.AND P1, PT, RZ, UR6, PT ;  /* 0x00000006ff007c0c */ /* 0x000fc6000bf25070 */
[----:B------:R-:W-:Y:S01]  /*8a10*/  IMAD R10, R4, UR4, RZ ;  /* 0x00000004040a7c24 */ /* 0x000fe2000f8e02ff */
[----:B------:R-:W-:Y:S01]  /*8a20*/  ISETP.NE.AND.EX P1, PT, RZ, UR7, PT, P1 ;  /* 0x00000007ff007c0c */ /* 0x000fe2000bf25310 */
[----:B------:R-:W-:Y:S01]  /*8a30*/  IMAD.WIDE.U32 R4, R11, UR4, R2 ;  /* 0x000000040b047c25 */ /* 0x000fe2000f8e0002 */
[----:B------:R-:W-:-:S03]  /*8a40*/  ULDC UR4, c[0x0][0x618] ;  /* 0x0001860000047ab9 */ /* 0x000fc60000000800 */
[----:B------:R-:W-:Y:S01]  /*8a50*/  IMAD R11, R11, UR5, R10 ;  /* 0x000000050b0b7c24 */ /* 0x000fe2000f8e020a */
[----:B------:R-:W-:Y:S01]  /*8a60*/  ULDC UR5, c[0x0][0x154] ;  /* 0x0000550000057ab9 */ /* 0x000fe20000000800 */
[----:B0-----:R-:W-:Y:S02]  /*8a70*/  IMAD.MOV R10, RZ, RZ, -R20 ;  /* 0x000000ffff0a7224 */ /* 0x001fe400078e0a14 */
[----:B------:R-:W-:Y:S02]  /*8a80*/  IMAD.IADD R5, R5, 0x1, R11 ;  /* 0x0000000105057824 */ /* 0x000fe400078e020b */
[----:B-1----:R-:W-:Y:S01]  /*8a90*/  IMAD R17, R18, R10, R17 ;  /* 0x0000000a12117224 */ /* 0x002fe200078e0211 */
[----:B------:R-:W-:Y:S02]  /*8aa0*/  I2FP.F32.U32 R10, R6 ;  /* 0x00000006000a7245 */ /* 0x000fe40000201000 */
[--C-:B------:R-:W-:Y:S02]  /*8ab0*/  SHF.R.U64 R18, R4, UR4, R5.reuse ;  /* 0x0000000404127c19 */ /* 0x100fe40008001205 */
[----:B------:R-:W-:Y:S01]  /*8ac0*/  SHF.R.U32.HI R5, RZ, UR4, R5 ;  /* 0x00000004ff057c19 */ /* 0x000fe20008011605 */
[----:B------:R-:W-:Y:S01]  /*8ad0*/  FMUL R10, R10, UR5 ;  /* 0x000000050a0a7c20 */ /* 0x000fe20008400000 */
[----:B------:R-:W-:-:S02]  /*8ae0*/  ULDC UR4, c[0x0][0x608] ;  /* 0x0001820000047ab9 */ /* 0x000fc40000000800 */
[--C-:B------:R-:W-:Y:S01]  /*8af0*/  SHF.R.U64 R20, R18, UR4, R5.reuse ;  /* 0x0000000412147c19 */ /* 0x100fe20008001205 */
[----:B------:R0:W1:Y:S01]  /*8b00*/  F2I.U32.TRUNC.NTZ R22, R10 ;  /* 0x0000000a00167305 */ /* 0x000062000020f000 */
[----:B------:R-:W-:Y:S01]  /*8b10*/  SHF.R.U32.HI R5, RZ, UR4, R5 ;  /* 0x00000004ff057c19 */ /* 0x000fe20008011605 */
[----:B------:R-:W-:-:S03]  /*8b20*/  ULDC UR4, c[0x0][0x658] ;  /* 0x0001960000047ab9 */ /* 0x000fc60000000800 */
[--C-:B------:R-:W-:Y:S02]  /*8b30*/  SHF.R.U64 R19, R20, UR4, R5.reuse ;  /* 0x0000000414137c19 */ /* 0x100fe40008001205 */
[----:B------:R-:W-:-:S03]  /*8b40*/  SHF.R.U32.HI R23, RZ, UR4, R5 ;  /* 0x00000004ff177c19 */ /* 0x000fc60008011605 */
[----:B------:R-:W-:Y:S02]  /*8b50*/  IMAD.MOV.U32 R4, RZ, RZ, R19 ;  /* 0x000000ffff047224 */ /* 0x000fe400078e0013 */
[----:B------:R-:W-:Y:S01]  /*8b60*/  IMAD.MOV.U32 R5, RZ, RZ, R23 ;  /* 0x000000ffff057224 */ /* 0x000fe200078e0017 */
[----:B0-----:R-:W-:Y:S06]  /*8b70*/  @!P1 BRA `(.L_x_182) ;  /* 0x0000000000289947 */ /* 0x001fec0003800000 */
        /* <DEDUP_REMOVED lines=10> */
.L_x_182:
[----:B------:R-:W-:Y:S01]  /*8c20*/  ULDC UR4, c[0x0][0x648] ;  /* 0x0001920000047ab9 */ /* 0x000fe20000000800 */
[----:B-1----:R-:W-:Y:S01]  /*8c30*/  IMAD.MOV R22, RZ, RZ, -R22 ;  /* 0x000000ffff167224 */ /* 0x002fe200078e0a16 */
[----:B------:R-:W-:Y:S01]  /*8c40*/  SHF.R.U64 R5, R4, UR4, R5 ;  /* 0x0000000404057c19 */ /* 0x000fe20008001205 */
[----:B------:R-:W-:Y:S01]  /*8c50*/  ULDC UR4, c[0x0][0x638] ;  /* 0x00018e0000047ab9 */ /* 0x000fe20000000800 */
[----:B------:R-:W-:Y:S01]  /*8c60*/  LOP3.LUT R4, R20, UR17, RZ, 0xc0, !PT ;  /* 0x0000001114047c12 */ /* 0x000fe2000f8ec0ff */
[----:B--2---:R-:W-:Y:S01]  /*8c70*/  @P2 IMAD R17, R21, R22, R6 ;  /* 0x0000001615112224 */ /* 0x004fe200078e0206 */
[----:B------:R-:W-:Y:S01]  /*8c80*/  LOP3.LUT R18, R18, UR16, RZ, 0xc0, !PT ;  /* 0x0000001012127c12 */ /* 0x000fe2000f8ec0ff */
[----:B------:R-:W-:Y:S01]  /*8c90*/  IMAD.MOV R6, RZ, RZ, -R5 ;  /* 0x000000ffff067224 */ /* 0x000fe200078e0a05 */
[----:B------:R-:W-:Y:S01]  /*8ca0*/  ULDC UR5, c[0x0][0x610] ;  /* 0x0001840000057ab9 */ /* 0x000fe20000000800 */
[----:B------:R-:W-:Y:S02]  /*8cb0*/  IMAD R4, R5, UR18, R4 ;  /* 0x0000001205047c24 */ /* 0x000fe4000f8e0204 */
[----:B------:R-:W-:Y:S01]  /*8cc0*/  IMAD R19, R6, UR4, R19 ;  /* 0x0000000406137c24 */ /* 0x000fe2000f8e0213 */
[----:B------:R-:W-:Y:S01]  /*8cd0*/  ULDC UR4, c[0x0][0x600] ;  /* 0x0001800000047ab9 */ /* 0x000fe20000000800 */
[----:B------:R-:W-:-:S02]  /*8ce0*/  IMAD R17, R4, UR5, R17 ;  /* 0x0000000504117c24 */ /* 0x000fc4000f8e0211 */
[----:B------:R-:W-:Y:S02]  /*8cf0*/  IMAD R6, R19, UR4, R18 ;  /* 0x0000000413067c24 */ /* 0x000fe4000f8e0212 */
[----:B------:R-:W-:Y:S02]  /*8d00*/  IMAD.MOV.U32 R10, RZ, RZ, 0x1 ;  /* 0x00000001ff0a7424 */ /* 0x000fe400078e00ff */
[----:B------:R-:W-:Y:S01]  /*8d10*/  IMAD.MOV.U32 R4, RZ, RZ, R16 ;  /* 0x000000ffff047224 */ /* 0x000fe200078e0010 */
[----:B------:R-:W-:Y:S02]  /*8d20*/  SEL R5, R6, R17, !P2 ;  /* 0x0000001106057207 */ /* 0x000fe40005000000 */
[----:B------:R-:W-:-:S07]  /*8d30*/  SEL R6, R17, R6, !P2 ;  /* 0x0000000611067207 */ /* 0x000fce0005000000 */
.L_x_180:
[----:B------:R-:W-:Y:S05]  /*8d40*/  BSYNC B1 ;  /* 0x0000000000017941 */ /* 0x000fea0003800000 */
.L_x_179:
[----:B------:R-:W-:-:S13]  /*8d50*/  LOP3.LUT P1, RZ, R10, 0xff, RZ, 0xc0, !PT ;  /* 0x000000ff0aff7812 */ /* 0x000fda000782c0ff */
[----:B------:R-:W-:Y:S05]  /*8d60*/  @P1 BRA `(.L_x_183) ;  /* 0xfffffff400441947 */ /* 0x000fea000383ffff */
[----:B------:R-:W-:Y:S05]  /*8d70*/  BSYNC B0 ;  /* 0x0000000000007941 */ /* 0x000fea0003800000 */
.L_x_171:
[----:B------:R-:W-:-:S03]  /*8d80*/  UMOV UR4, 0xffffffff ;  /* 0xffffffff00047882 */ /* 0x000fc60000000000 */
[----:B------:R-:W-:Y:S05]  /*8d90*/  BRA.DIV UR4, `(.L_x_184) ;  /* 0x0000000a04007947 */ /* 0x000fea000b800000 */
[----:B------:R-:W-:-:S13]  /*8da0*/  ELECT P0, URZ, PT ;  /* 0x00000000003f782f */ /* 0x000fda0003800000 */
.L_x_205:
[----:B------:R-:W-:Y:S04]  /*8db0*/  BSSY B0, `(.L_x_185) ;  /* 0x0000058000007945 */ /* 0x000fe80003800000 */
[----:B------:R-:W-:Y:S05]  /*8dc0*/  @!P0 BRA `(.L_x_186) ;  /* 0x0000000400588947 */ /* 0x000fea0003800000 */
[----:B------:R-:W-:-:S04]  /*8dd0*/  LOP3.LUT R7, R7, 0x2, RZ, 0xfc, !PT ;  /* 0x0000000207077812 */ /* 0x000fc800078efcff */
[----:B------:R-:W-:-:S13]  /*8de0*/  ISETP.NE.AND P0, PT, R7, 0x3, PT ;  /* 0x000000030700780c */ /* 0x000fda0003f05270 */
[----:B------:R-:W-:Y:S05]  /*8df0*/  @!P0 BRA `(.L_x_187) ;  /* 0x0000000000048947 */ /* 0x000fea0003800000 */
[----:B------:R-:W-:Y:S01]  /*8e00*/  BPT.TRAP 0x1 ;  /* 0x000000040000795c */ /* 0x000fe20000300000 */
.L_x_187:
[----:B------:R-:W0:Y:S01]  /*8e10*/  S2R R3, SR_CgaCtaId ;  /* 0x0000000000037919 */ /* 0x000e220000008800 */
[----:B------:R-:W-:Y:S02]  /*8e20*/  MOV R0, 0x400 ;  /* 0x0000040000007802 */ /* 0x000fe40000000f00 */
[----:B------:R-:W-:Y:S02]  /*8e30*/  SHF.L.U32 R2, R12, 0x1f, RZ ;  /* 0x0000001f0c027819 */ /* 0x000fe400000006ff */
[----:B0-----:R-:W-:-:S05]  /*8e40*/  LEA R0, R3, R0, 0x18 ;  /* 0x0000000003007211 */ /* 0x001fca00078ec0ff */
[----:B------:R-:W-:-:S04]  /*8e50*/  VIADD R0, R0, 0x48 ;  /* 0x0000004800007836 */ /* 0x000fc80000000000 */
[C---:B------:R-:W-:Y:S02]  /*8e60*/  IMAD R5, R15.reuse, 0x8, R0 ;  /* 0x000000080f057824 */ /* 0x040fe400078e0200 */
[----:B------:R-:W-:Y:S02]  /*8e70*/  VIADD R15, R15, 0x1 ;  /* 0x000000010f0f7836 */ /* 0x000fe40000000000 */
[----:B------:R-:W0:Y:S03]  /*8e80*/  SYNCS.PHASECHK.TRANS64.TRYWAIT P0, [R5+URZ], R2 ;  /* 0x00000002050075a7 */ /* 0x000e26000800017f */
[----:B------:R-:W-:-:S04]  /*8e90*/  ISETP.NE.AND P1, PT, R15, 0x9, PT ;  /* 0x000000090f00780c */ /* 0x000fc80003f25270 */
[----:B------:R-:W-:Y:S02]  /*8ea0*/  SEL R3, RZ, 0x1, P1 ;  /* 0x00000001ff037807 */ /* 0x000fe40000800000 */
[----:B------:R-:W-:Y:S02]  /*8eb0*/  SEL R15, R15, RZ, P1 ;  /* 0x000000ff0f0f7207 */ /* 0x000fe40000800000 */
[----:B------:R-:W-:-:S03]  /*8ec0*/  LOP3.LUT R12, R12, R3, RZ, 0x3c, !PT ;  /* 0x000000030c0c7212 */ /* 0x000fc600078e3cff */
[----:B------:R-:W-:Y:S01]  /*8ed0*/  IMAD R7, R15, 0x8, R0 ;  /* 0x000000080f077824 */ /* 0x000fe200078e0200 */
[----:B------:R-:W-:Y:S01]  /*8ee0*/  SHF.L.U32 R4, R12, 0x1f, RZ ;  /* 0x0000001f0c047819 */ /* 0x000fe200000006ff */
[----:B0-----:R-:W-:Y:S06]  /*8ef0*/  @!P0 BRA `(.L_x_188) ;  /* 0x0000000400cc8947 */ /* 0x001fec0003800000 */
.L_x_206:
[----:B------:R-:W1:Y:S01]  /*8f00*/  SYNCS.PHASECHK.TRANS64.TRYWAIT P0, [R7+URZ], R4 ;  /* 0x00000004070075a7 */ /* 0x000e62000800017f */
[----:B0-----:R-:W-:-:S05]  /*8f10*/  VIADD R2, R15, 0x1 ;  /* 0x000000010f027836 */ /* 0x001fca0000000000 */
[----:B------:R-:W-:-:S04]  /*8f20*/  ISETP.NE.AND P1, PT, R2, 0x9, PT ;  /* 0x000000090200780c */ /* 0x000fc80003f25270 */
[----:B------:R-:W-:Y:S02]  /*8f30*/  SEL R3, RZ, 0x1, P1 ;  /* 0x00000001ff037807 */ /* 0x000fe40000800000 */
[----:B------:R-:W-:Y:S02]  /*8f40*/  SEL R9, R2, RZ, P1 ;  /* 0x000000ff02097207 */ /* 0x000fe40000800000 */
[----:B------:R-:W-:-:S03]  /*8f50*/  LOP3.LUT R12, R12, R3, RZ, 0x3c, !PT ;  /* 0x000000030c0c7212 */ /* 0x000fc600078e3cff */
[----:B------:R-:W-:Y:S01]  /*8f60*/  IMAD R6, R9, 0x8, R0 ;  /* 0x0000000809067824 */ /* 0x000fe200078e0200 */
[----:B------:R-:W-:Y:S01]  /*8f70*/  SHF.L.U32 R5, R12, 0x1f, RZ ;  /* 0x0000001f0c057819 */ /* 0x000fe200000006ff */
[----:B-1----:R-:W-:Y:S06]  /*8f80*/  @!P0 BRA `(.L_x_189) ;  /* 0x0000000400bc8947 */ /* 0x002fec0003800000 */
.L_x_207:
[----:B------:R-:W1:Y:S01]  /*8f90*/  SYNCS.PHASECHK.TRANS64.TRYWAIT P0, [R6+URZ], R5 ;  /* 0x00000005060075a7 */ /* 0x000e62000800017f */
[----:B------:R-:W-:-:S05]  /*8fa0*/  VIADD R2, R9, 0x1 ;  /* 0x0000000109027836 */ /* 0x000fca0000000000 */
[----:B------:R-:W-:-:S04]  /*8fb0*/  ISETP.NE.AND P1, PT, R2, 0x9, PT ;  /* 0x000000090200780c */ /* 0x000fc80003f25270 */
[----:B------:R-:W-:Y:S02]  /*8fc0*/  SEL R3, RZ, 0x1, P1 ;  /* 0x00000001ff037807 */ /* 0x000fe40000800000 */
[----:B0-----:R-:W-:Y:S02]  /*8fd0*/  SEL R7, R2, RZ, P1 ;  /* 0x000000ff02077207 */ /* 0x001fe40000800000 */
[----:B------:R-:W-:-:S03]  /*8fe0*/  LOP3.LUT R12, R12, R3, RZ, 0x3c, !PT ;  /* 0x000000030c0c7212 */ /* 0x000fc600078e3cff */
[----:B------:R-:W-:Y:S01]  /*8ff0*/  IMAD R9, R7, 0x8, R0 ;  /* 0x0000000807097824 */ /* 0x000fe200078e0200 */
[----:B------:R-:W-:Y:S01]  /*9000*/  SHF.L.U32 R4, R12, 0x1f, RZ ;  /* 0x0000001f0c047819 */ /* 0x000fe200000006ff */
[----:B-1----:R-:W-:Y:S06]  /*9010*/  @!P0 BRA `(.L_x_190) ;  /* 0x0000000400ac8947 */ /* 0x002fec0003800000 */
.L_x_208:
[----:B------:R-:W1:Y:S01]  /*9020*/  SYNCS.PHASECHK.TRANS64.TRYWAIT P0, [R9+URZ], R4 ;  /* 0x00000004090075a7 */ /* 0x000e62000800017f */
[----:B------:R-:W-:-:S05]  /*9030*/  VIADD R2, R7, 0x1 ;  /* 0x0000000107027836 */ /* 0x000fca0000000000 */
[----:B------:R-:W-:-:S04]  /*9040*/  ISETP.NE.AND P1, PT, R2, 0x9, PT ;  /* 0x000000090200780c */ /* 0x000fc80003f25270 */
[----:B------:R-:W-:Y:S02]  /*9050*/  SEL R3, RZ, 0x1, P1 ;  /* 0x00000001ff037807 */ /* 0x000fe40000800000 */
[----:B------:R-:W-:Y:S02]  /*9060*/  SEL R7, R2, RZ, P1 ;  /* 0x000000ff02077207 */ /* 0x000fe40000800000 */
[----:B------:R-:W-:-:S03]  /*9070*/  LOP3.LUT R12, R12, R3, RZ, 0x3c, !PT ;  /* 0x000000030c0c7212 */ /* 0x000fc600078e3cff */
[----:B0-----:R-:W-:Y:S01]  /*9080*/  IMAD R6, R7, 0x8, R0 ;  /* 0x0000000807067824 */ /* 0x001fe200078e0200 */
[----:B------:R-:W-:Y:S01]  /*9090*/  SHF.L.U32 R5, R12, 0x1f, RZ ;  /* 0x0000001f0c057819 */ /* 0x000fe200000006ff */
[----:B-1----:R-:W-:Y:S06]  /*90a0*/  @!P0 BRA `(.L_x_191) ;  /* 0x00000004009c8947 */ /* 0x002fec0003800000 */
.L_x_209:
        /* <DEDUP_REMOVED lines=9> */
.L_x_210:
[----:B------:R-:W1:Y:S01]  /*9140*/  SYNCS.PHASECHK.TRANS64.TRYWAIT P0, [R9+URZ], R4 ;  /* 0x00000004090075a7 */ /* 0x000e62000800017f */
[----:B------:R-:W-:-:S05]  /*9150*/  VIADD R2, R7, 0x1 ;  /* 0x0000000107027836 */ /* 0x000fca0000000000 */
[----:B------:R-:W-:-:S04]  /*9160*/  ISETP.NE.AND P1, PT, R2, 0x9, PT ;  /* 0x000000090200780c */ /* 0x000fc80003f25270 */
[----:B------:R-:W-:Y:S02]  /*9170*/  SEL R3, RZ, 0x1, P1 ;  /* 0x00000001ff037807 */ /* 0x000fe40000800000 */
[----:B------:R-:W-:Y:S02]  /*9180*/  SEL R7, R2, RZ, P1 ;  /* 0x000000ff02077207 */ /* 0x000fe40000800000 */
[----:B------:R-:W-:-:S03]  /*9190*/  LOP3.LUT R12, R12, R3, RZ, 0x3c, !PT ;  /* 0x000000030c0c7212 */ /* 0x000fc600078e3cff */
[----:B------:R-:W-:Y:S01]  /*91a0*/  IMAD R8, R7, 0x8, R0 ;  /* 0x0000000807087824 */ /* 0x000fe200078e0200 */
[----:B0-----:R-:W-:Y:S01]  /*91b0*/  SHF.L.U32 R5, R12, 0x1f, RZ ;  /* 0x0000001f0c057819 */ /* 0x001fe200000006ff */
[----:B-1----:R-:W-:Y:S06]  /*91c0*/  @!P0 BRA `(.L_x_193) ;  /* 0x00000004007c8947 */ /* 0x002fec0003800000 */
.L_x_211:
[----:B------:R-:W1:Y:S01]  /*91d0*/  SYNCS.PHASECHK.TRANS64.TRYWAIT P0, [R8+URZ], R5 ;  /* 0x00000005080075a7 */ /* 0x000e62000800017f */
[----:B------:R-:W-:-:S05]  /*91e0*/  VIADD R2, R7, 0x1 ;  /* 0x0000000107027836 */ /* 0x000fca0000000000 */
[----:B------:R-:W-:-:S04]  /*91f0*/  ISETP.NE.AND P1, PT, R2, 0x9, PT ;  /* 0x000000090200780c */ /* 0x000fc80003f25270 */
[----:B------:R-:W-:Y:S02]  /*9200*/  SEL R3, RZ, 0x1, P1 ;  /* 0x00000001ff037807 */ /* 0x000fe40000800000 */
[----:B------:R-:W-:Y:S02]  /*9210*/  SEL R7, R2, RZ, P1 ;  /* 0x000000ff02077207 */ /* 0x000fe40000800000 */
[----:B0-----:R-:W-:-:S03]  /*9220*/  LOP3.LUT R9, R12, R3, RZ, 0x3c, !PT ;  /* 0x000000030c097212 */ /* 0x001fc600078e3cff */
[----:B------:R-:W-:Y:S01]  /*9230*/  IMAD R11, R7, 0x8, R0 ;  /* 0x00000008070b7824 */ /* 0x000fe200078e0200 */
[----:B------:R-:W-:Y:S01]  /*9240*/  SHF.L.U32 R6, R9, 0x1f, RZ ;  /* 0x0000001f09067819 */ /* 0x000fe200000006ff */
[----:B-1----:R-:W-:Y:S06]  /*9250*/  @!P0 BRA `(.L_x_194) ;  /* 0x00000004006c8947 */ /* 0x002fec0003800000 */
.L_x_212:
[----:B------:R-:W1:Y:S01]  /*9260*/  SYNCS.PHASECHK.TRANS64.TRYWAIT P0, [R11+URZ], R6 ;  /* 0x000000060b0075a7 */ /* 0x000e62000800017f */
[----:B------:R-:W-:-:S05]  /*9270*/  VIADD R2, R7, 0x1 ;  /* 0x0000000107027836 */ /* 0x000fca0000000000 */
[----:B------:R-:W-:-:S04]  /*9280*/  ISETP.NE.AND P1, PT, R2, 0x9, PT ;  /* 0x000000090200780c */ /* 0x000fc80003f25270 */
[----:B------:R-:W-:Y:S02]  /*9290*/  SEL R4, RZ, 0x1, P1 ;  /* 0x00000001ff047807 */ /* 0x000fe40000800000 */
[----:B------:R-:W-:Y:S02]  /*92a0*/  SEL R3, R2, RZ, P1 ;  /* 0x000000ff02037207 */ /* 0x000fe40000800000 */
[----:B------:R-:W-:Y:S01]  /*92b0*/  LOP3.LUT R4, R9, R4, RZ, 0x3c, !PT ;  /* 0x0000000409047212 */ /* 0x000fe200078e3cff */
[----:B-1----:R-:W-:Y:S06]  /*92c0*/  @!P0 BRA `(.L_x_195) ;  /* 0x0000000400648947 */ /* 0x002fec0003800000 */
.L_x_213:
[----:B------:R-:W-:Y:S01]  /*92d0*/  IMAD R3, R3, 0x8, R0 ;  /* 0x0000000803037824 */ /* 0x000fe200078e0200 */
[----:B------:R-:W-:-:S07]  /*92e0*/  SHF.L.U32 R0, R4, 0x1f, RZ ;  /* 0x0000001f04007819 */ /* 0x000fce00000006ff */
.L_x_196:
[----:B--2---:R2:W3:Y:S02]  /*92f0*/  SYNCS.PHASECHK.TRANS64.TRYWAIT P0, [R3+URZ], R0 ;  /* 0x00000000030075a7 */ /* 0x0044e4000800017f */
[----:B---3--:R-:W-:Y:S05]  /*9300*/  @!P0 NANOSLEEP.SYNCS 0x989680 ;  /* 0x009896800000895d */ /* 0x008fea0003900000 */
[----:B------:R-:W3:Y:S02]  /*9310*/  @!P0 SYNCS.PHASECHK.TRANS64 P0, [R3+URZ], R0 ;  /* 0x00000000030085a7 */ /* 0x000ee4000800007f */
[----:B---3--:R-:W-:Y:S05]  /*9320*/  @!P0 BRA `(.L_x_196) ;  /* 0xfffffffc00f08947 */ /* 0x008fea000383ffff */
.L_x_186:
[----:B------:R-:W-:Y:S05]  /*9330*/  BSYNC B0 ;  /* 0x0000000000007941 */ /* 0x000fea0003800000 */
.L_x_185:
[----:B------:R-:W-:Y:S05]  /*9340*/  EXIT ;  /* 0x000000000000794d */ /* 0x000fea0003800000 */
.L_x_16:
[----:B0-----:R-:W-:-:S04]  /*9350*/  IMAD.U32 R17, RZ, RZ, UR11 ;  /* 0x0000000bff117e24 */ /* 0x001fc8000f8e00ff */
[----:B------:R0:W1:Y:S03]  /*9360*/  SYNCS.PHASECHK.TRANS64.TRYWAIT P0, [R17+URZ+-0x8], R16 ;  /* 0xfffff810110075a7 */ /* 0x000066000800017f */
[----:B-1----:R-:W-:Y:S05]  /*9370*/  @!P0 NANOSLEEP.SYNCS 0x989680 ;  /* 0x009896800000895d */ /* 0x002fea0003900000 */
[----:B------:R-:W1:Y:S02]  /*9380*/  @!P0 SYNCS.PHASECHK.TRANS64 P0, [R17+URZ+-0x8], R16 ;  /* 0xfffff810110085a7 */ /* 0x000e64000800007f */
[----:B-1----:R-:W-:Y:S05]  /*9390*/  @!P0 BRA `(.L_x_16) ;  /* 0xfffffffc00ec8947 */ /* 0x002fea000383ffff */
[----:B------:R-:W-:Y:S05]  /*93a0*/  BRA `(.L_x_197) ;  /* 0xffffff80005c7947 */ /* 0x000fea000383ffff */
.L_x_21:
[----:B-1----:R-:W-:-:S04]  /*93b0*/  IMAD.U32 R17, RZ, RZ, UR6 ;  /* 0x00000006ff117e24 */ /* 0x002fc8000f8e00ff */
[----:B------:R1:W2:Y:S03]  /*93c0*/  SYNCS.PHASECHK.TRANS64.TRYWAIT P0, [R17+URZ], R16 ;  /* 0x00000010110075a7 */ /* 0x0002a6000800017f */
[----:B--2---:R-:W-:Y:S05]  /*93d0*/  @!P0 NANOSLEEP.SYNCS 0x989680 ;  /* 0x009896800000895d */ /* 0x004fea0003900000 */
[----:B------:R-:W2:Y:S02]  /*93e0*/  @!P0 SYNCS.PHASECHK.TRANS64 P0, [R17+URZ], R16 ;  /* 0x00000010110085a7 */ /* 0x000ea4000800007f */
[----:B--2---:R-:W-:Y:S05]  /*93f0*/  @!P0 BRA `(.L_x_21) ;  /* 0xfffffffc00ec8947 */ /* 0x004fea000383ffff */
[----:B------:R-:W-:Y:S05]  /*9400*/  BRA `(.L_x_20) ;  /* 0xffffff8400887947 */ /* 0x000fea000383ffff */
.L_x_27:
[----:B-1----:R-:W-:-:S04]  /*9410*/  IMAD.U32 R18, RZ, RZ, UR16 ;  /* 0x00000010ff127e24 */ /* 0x002fc8000f8e00ff */
[----:B------:R1:W2:Y:S03]  /*9420*/  SYNCS.PHASECHK.TRANS64.TRYWAIT P0, [R18+URZ], R17 ;  /* 0x00000011120075a7 */ /* 0x0002a6000800017f */
[----:B--2---:R-:W-:Y:S05]  /*9430*/  @!P0 NANOSLEEP.SYNCS 0x989680 ;  /* 0x009896800000895d */ /* 0x004fea0003900000 */
[----:B------:R-:W2:Y:S02]  /*9440*/  @!P0 SYNCS.PHASECHK.TRANS64 P0, [R18+URZ], R17 ;  /* 0x00000011120085a7 */ /* 0x000ea4000800007f */
[----:B--2---:R-:W-:Y:S05]  /*9450*/  @!P0 BRA `(.L_x_27) ;  /* 0xfffffffc00ec8947 */ /* 0x004fea000383ffff */
[----:B------:R-:W-:Y:S05]  /*9460*/  BRA `(.L_x_26) ;  /* 0xffffff8c00f07947 */ /* 0x000fea000383ffff */
.L_x_35:
[----:B0-----:R-:W-:-:S04]  /*9470*/  IMAD.U32 R17, RZ, RZ, UR11 ;  /* 0x0000000bff117e24 */ /* 0x001fc8000f8e00ff */
[----:B------:R0:W1:Y:S03]  /*9480*/  SYNCS.PHASECHK.TRANS64.TRYWAIT P0, [R17+URZ+0x8], R16 ;  /* 0x00000810110075a7 */ /* 0x000066000800017f */
[----:B-1----:R-:W-:Y:S05]  /*9490*/  @!P0 NANOSLEEP.SYNCS 0x989680 ;  /* 0x009896800000895d */ /* 0x002fea0003900000 */
[----:B------:R-:W1:Y:S02]  /*94a0*/  @!P0 SYNCS.PHASECHK.TRANS64 P0, [R17+URZ+0x8], R16 ;  /* 0x00000810110085a7 */ /* 0x000e64000800007f */
[----:B-1----:R-:W-:Y:S05]  /*94b0*/  @!P0 BRA `(.L_x_35) ;  /* 0xfffffffc00ec8947 */ /* 0x002fea000383ffff */
[----:B------:R-:W-:Y:S05]  /*94c0*/  BRA `(.L_x_198) ;  /* 0xffffff9c00787947 */ /* 0x000fea000383ffff */
.L_x_172:
[----:B------:R-:W-:Y:S01]  /*94d0*/  BSSY B1, `(.L_x_199) ;  /* 0x0000006000017945 */ /* 0x000fe20003800000 */
[----:B------:R-:W-:-:S07]  /*94e0*/  IMAD.MOV.U32 R10, RZ, RZ, -0x1 ;  /* 0xffffffffff0a7424 */ /* 0x000fce00078e00ff */
[----:B------:R-:W-:Y:S05]  /*94f0*/  WARPSYNC.COLLECTIVE R10, `(.L_x_200) ;  /* 0x000000000a0c7348 */ /* 0x000fea0003c00000 */
[----:B------:R-:W-:Y:S02]  /*9500*/  ELECT P1, UR62, PT ;  /* 0x00000000003e782f */ /* 0x000fe40003820000 */
[----:B------:R-:W-:Y:S01]  /*9510*/  MOV R10, UR62 ;  /* 0x0000003e000a7c02 */ /* 0x000fe20008000f00 */
[----:B------:R-:W-:Y:S10]  /*9520*/  ENDCOLLECTIVE ;  /* 0x000000000000791b */ /* 0x000ff40003800000 */
.L_x_200:
[----:B------:R-:W-:Y:S05]  /*9530*/  BSYNC B1 ;  /* 0x0000000000017941 */ /* 0x000fea0003800000 */
.L_x_199:
[----:B------:R-:W-:Y:S05]  /*9540*/  BRA `(.L_x_201) ;  /* 0xffffffec00587947 */ /* 0x000fea000383ffff */
.L_x_175:
[----:B-1----:R1:W2:Y:S02]  /*9550*/  SYNCS.PHASECHK.TRANS64.TRYWAIT P1, [R19+URZ+0x48], R10 ;  /* 0x0000480a130075a7 */ /* 0x0022a4000802017f */
[----:B--2---:R-:W-:Y:S05]  /*9560*/  @!P1 NANOSLEEP.SYNCS 0x989680 ;  /* 0x009896800000995d */ /* 0x004fea0003900000 */
[----:B------:R-:W2:Y:S02]  /*9570*/  @!P1 SYNCS.PHASECHK.TRANS64 P1, [R19+URZ+0x48], R10 ;  /* 0x0000480a130095a7 */ /* 0x000ea4000802007f */
[----:B--2---:R-:W-:Y:S05]  /*9580*/  @!P1 BRA `(.L_x_175) ;  /* 0xfffffffc00f09947 */ /* 0x004fea000383ffff */
[----:B------:R-:W-:Y:S05]  /*9590*/  BRA `(.L_x_202) ;  /* 0xffffffec008c7947 */ /* 0x000fea000383ffff */
.L_x_184:
[----:B------:R-:W-:Y:S01]  /*95a0*/  BSSY B0, `(.L_x_203) ;  /* 0x0000006000007945 */ /* 0x000fe20003800000 */
[----:B------:R-:W-:-:S07]  /*95b0*/  IMAD.MOV.U32 R10, RZ, RZ, -0x1 ;  /* 0xffffffffff0a7424 */ /* 0x000fce00078e00ff */
[----:B------:R-:W-:Y:S05]  /*95c0*/  WARPSYNC.COLLECTIVE R10, `(.L_x_204) ;  /* 0x000000000a0c7348 */ /* 0x000fea0003c00000 */
[----:B------:R-:W-:Y:S02]  /*95d0*/  ELECT P1, UR62, PT ;  /* 0x00000000003e782f */ /* 0x000fe40003820000 */
[----:B------:R-:W-:Y:S01]  /*95e0*/  MOV R10, UR62 ;  /* 0x0000003e000a7c02 */ /* 0x000fe20008000f00 */
[----:B------:R-:W-:Y:S10]  /*95f0*/  ENDCOLLECTIVE ;  /* 0x000000000000791b */ /* 0x000ff40003800000 */
.L_x_204:
[----:B------:R-:W-:Y:S05]  /*9600*/  BSYNC B0 ;  /* 0x0000000000007941 */ /* 0x000fea0003800000 */
.L_x_203:
[----:B------:R-:W-:Y:S01]  /*9610*/  PLOP3.LUT P0, PT, P1, PT, PT, 0x80, 0x0 ;  /* 0x000000000000781c */ /* 0x000fe20000f0f070 */
[----:B------:R-:W-:-:S12]  /*9620*/  BRA `(.L_x_205) ;  /* 0xfffffff400e07947 */ /* 0x000fd8000383ffff */
.L_x_188:
[----:B0-----:R0:W1:Y:S02]  /*9630*/  SYNCS.PHASECHK.TRANS64.TRYWAIT P0, [R5+URZ], R2 ;  /* 0x00000002050075a7 */ /* 0x001064000800017f */
[----:B-1----:R-:W-:Y:S05]  /*9640*/  @!P0 NANOSLEEP.SYNCS 0x989680 ;  /* 0x009896800000895d */ /* 0x002fea0003900000 */
[----:B------:R-:W1:Y:S02]  /*9650*/  @!P0 SYNCS.PHASECHK.TRANS64 P0, [R5+URZ], R2 ;  /* 0x00000002050085a7 */ /* 0x000e64000800007f */
[----:B-1----:R-:W-:Y:S05]  /*9660*/  @!P0 BRA `(.L_x_188) ;  /* 0xfffffffc00f08947 */ /* 0x002fea000383ffff */
[----:B------:R-:W-:Y:S05]  /*9670*/  BRA `(.L_x_206) ;  /* 0xfffffff800207947 */ /* 0x000fea000383ffff */
.L_x_189:
[----:B0-----:R0:W1:Y:S02]  /*9680*/  SYNCS.PHASECHK.TRANS64.TRYWAIT P0, [R7+URZ], R4 ;  /* 0x00000004070075a7 */ /* 0x001064000800017f */
[----:B-1----:R-:W-:Y:S05]  /*9690*/  @!P0 NANOSLEEP.SYNCS 0x989680 ;  /* 0x009896800000895d */ /* 0x002fea0003900000 */
[----:B------:R-:W1:Y:S02]  /*96a0*/  @!P0 SYNCS.PHASECHK.TRANS64 P0, [R7+URZ], R4 ;  /* 0x00000004070085a7 */ /* 0x000e64000800007f */
[----:B-1----:R-:W-:Y:S05]  /*96b0*/  @!P0 BRA `(.L_x_189) ;  /* 0xfffffffc00f08947 */ /* 0x002fea000383ffff */
[----:B------:R-:W-:Y:S05]  /*96c0*/  BRA `(.L_x_207) ;  /* 0xfffffff800307947 */ /* 0x000fea000383ffff */
.L_x_190:
[----:B0-----:R0:W1:Y:S02]  /*96d0*/  SYNCS.PHASECHK.TRANS64.TRYWAIT P0, [R6+URZ], R5 ;  /* 0x00000005060075a7 */ /* 0x001064000800017f */
[----:B-1----:R-:W-:Y:S05]  /*96e0*/  @!P0 NANOSLEEP.SYNCS 0x989680 ;  /* 0x009896800000895d */ /* 0x002fea0003900000 */
[----:B------:R-:W1:Y:S02]  /*96f0*/  @!P0 SYNCS.PHASECHK.TRANS64 P0, [R6+URZ], R5 ;  /* 0x00000005060085a7 */ /* 0x000e64000800007f */
[----:B-1----:R-:W-:Y:S05]  /*9700*/  @!P0 BRA `(.L_x_190) ;  /* 0xfffffffc00f08947 */ /* 0x002fea000383ffff */
[----:B------:R-:W-:Y:S05]  /*9710*/  BRA `(.L_x_208) ;  /* 0xfffffff800407947 */ /* 0x000fea000383ffff */
.L_x_191:
[----:B0-----:R0:W1:Y:S02]  /*9720*/  SYNCS.PHASECHK.TRANS64.TRYWAIT P0, [R9+URZ], R4 ;  /* 0x00000004090075a7 */ /* 0x001064000800017f */
[----:B-1----:R-:W-:Y:S05]  /*9730*/  @!P0 NANOSLEEP.SYNCS 0x989680 ;  /* 0x009896800000895d */ /* 0x002fea0003900000 */
[----:B------:R-:W1:Y:S02]  /*9740*/  @!P0 SYNCS.PHASECHK.TRANS64 P0, [R9+URZ], R4 ;  /* 0x00000004090085a7 */ /* 0x000e64000800007f */
[----:B-1----:R-:W-:Y:S05]  /*9750*/  @!P0 BRA `(.L_x_191) ;  /* 0xfffffffc00f08947 */ /* 0x002fea000383ffff */
[----:B------:R-:W-:Y:S05]  /*9760*/  BRA `(.L_x_209) ;  /* 0xfffffff800507947 */ /* 0x000fea000383ffff */
.L_x_192:
[----:B0-----:R0:W1:Y:S02]  /*9770*/  SYNCS.PHASECHK.TRANS64.TRYWAIT P0, [R6+URZ], R5 ;  /* 0x00000005060075a7 */ /* 0x001064000800017f */
[----:B-1----:R-:W-:Y:S05]  /*9780*/  @!P0 NANOSLEEP.SYNCS 0x989680 ;  /* 0x009896800000895d */ /* 0x002fea0003900000 */
[----:B------:R-:W1:Y:S02]  /*9790*/  @!P0 SYNCS.PHASECHK.TRANS64 P0, [R6+URZ], R5 ;  /* 0x00000005060085a7 */ /* 0x000e64000800007f */
[----:B-1----:R-:W-:Y:S05]  /*97a0*/  @!P0 BRA `(.L_x_192) ;  /* 0xfffffffc00f08947 */ /* 0x002fea000383ffff */
[----:B------:R-:W-:Y:S05]  /*97b0*/  BRA `(.L_x_210) ;  /* 0xfffffff800607947 */ /* 0x000fea000383ffff */
.L_x_193:
[----:B0-----:R0:W1:Y:S02]  /*97c0*/  SYNCS.PHASECHK.TRANS64.TRYWAIT P0, [R9+URZ], R4 ;  /* 0x00000004090075a7 */ /* 0x001064000800017f */
[----:B-1----:R-:W-:Y:S05]  /*97d0*/  @!P0 NANOSLEEP.SYNCS 0x989680 ;  /* 0x009896800000895d */ /* 0x002fea0003900000 */
[----:B------:R-:W1:Y:S02]  /*97e0*/  @!P0 SYNCS.PHASECHK.TRANS64 P0, [R9+URZ], R4 ;  /* 0x00000004090085a7 */ /* 0x000e64000800007f */
[----:B-1----:R-:W-:Y:S05]  /*97f0*/  @!P0 BRA `(.L_x_193) ;  /* 0xfffffffc00f08947 */ /* 0x002fea000383ffff */
[----:B------:R-:W-:Y:S05]  /*9800*/  BRA `(.L_x_211) ;  /* 0xfffffff800707947 */ /* 0x000fea000383ffff */
.L_x_194:
[----:B0-----:R0:W1:Y:S02]  /*9810*/  SYNCS.PHASECHK.TRANS64.TRYWAIT P0, [R8+URZ], R5 ;  /* 0x00000005080075a7 */ /* 0x001064000800017f */
[----:B-1----:R-:W-:Y:S05]  /*9820*/  @!P0 NANOSLEEP.SYNCS 0x989680 ;  /* 0x009896800000895d */ /* 0x002fea0003900000 */
[----:B------:R-:W1:Y:S02]  /*9830*/  @!P0 SYNCS.PHASECHK.TRANS64 P0, [R8+URZ], R5 ;  /* 0x00000005080085a7 */ /* 0x000e64000800007f */
[----:B-1----:R-:W-:Y:S05]  /*9840*/  @!P0 BRA `(.L_x_194) ;  /* 0xfffffffc00f08947 */ /* 0x002fea000383ffff */
[----:B------:R-:W-:Y:S05]  /*9850*/  BRA `(.L_x_212) ;  /* 0xfffffff800807947 */ /* 0x000fea000383ffff */
.L_x_195:
[----:B-1----:R1:W2:Y:S02]  /*9860*/  SYNCS.PHASECHK.TRANS64.TRYWAIT P0, [R11+URZ], R6 ;  /* 0x000000060b0075a7 */ /* 0x0022a4000800017f */
[----:B--2---:R-:W-:Y:S05]  /*9870*/  @!P0 NANOSLEEP.SYNCS 0x989680 ;  /* 0x009896800000895d */ /* 0x004fea0003900000 */
[----:B------:R-:W2:Y:S02]  /*9880*/  @!P0 SYNCS.PHASECHK.TRANS64 P0, [R11+URZ], R6 ;  /* 0x000000060b0085a7 */ /* 0x000ea4000800007f */
[----:B--2---:R-:W-:Y:S05]  /*9890*/  @!P0 BRA `(.L_x_195) ;  /* 0xfffffffc00f08947 */ /* 0x004fea000383ffff */
[----:B------:R-:W-:Y:S05]  /*98a0*/  BRA `(.L_x_213) ;  /* 0xfffffff800887947 */ /* 0x000fea000383ffff */
.L_x_214:
[----:B------:R-:W-:-:S00]  /*98b0*/  BRA `(.L_x_214) ;  /* 0xfffffffc00fc7947 */ /* 0x000fc0000383ffff */
[----:B------:R-:W-:-:S00]  /*98c0*/  NOP ;  /* 0x0000000000007918 */ /* 0x000fc00000000000 */
        /* <DEDUP_REMOVED lines=11> */
.L_x_215:


//--------------------- .nv.shared._ZN7cutlass13device_kernelINS_4gemm6kernel13GemmUniversalIN4cute5tupleIJiiiiEEENS1_10collective13CollectiveMmaINS1_37MainloopSm90TmaGmmaWarpSpecializedFP8ILi9ENS5_IJNS4_1CILi1EEESB_SB_EEENS1_32KernelTmaWarpSpecializedPingpongEEENS5_IJNSA_ILi64EEENSA_ILi128EEESG_EEENS_12float_e5m2_tENS5_IJlSB_lEEESI_SJ_NS4_8TiledMMAINS4_8MMA_AtomIJNS4_4SM904GMMA31MMA_64x128x32_F32E5M2E5M2_SS_TNILNSN_7ScaleInE1ELSP_1EEEEEENS4_6LayoutISC_NS5_IJNSA_ILi0EEEST_ST_EEEEENS5_IJNS4_10UnderscoreESW_SW_EEEEENS4_13SM90_TMA_LOADENS4_14ComposedLayoutINS4_7SwizzleILi3ELi4ELi3EEENS4_18smem_ptr_flag_bitsILi8EEENSS_INS5_IJNSA_ILi8EEESG_EEENS5_IJSG_SB_EEEEEEEvNS4_8identityESZ_S19_vS1A_EENS_8epilogue10collective6detail29Sm90TmaWarpSpecializedAdapterINS1D_15DefaultEpilogueISI_SJ_SJ_NS1C_6thread17LinearCombinationISI_Li1EffLNS1H_9ScaleType4KindE0ELNS_15FloatRoundStyleE2ESI_EENS1_15EpilogueDefaultEEEEEvvEEEEvNT_6ParamsE --------------------------
	.section	.nv.shared._ZN7cutlass13device_kernelINS_4gemm6kernel13GemmUniversalIN4cute5tupleIJiiiiEEENS1_10collective13CollectiveMmaINS1_37MainloopSm90TmaGmmaWarpSpecializedFP8ILi9ENS5_IJNS4_1CILi1EEESB_SB_EEENS1_32KernelTmaWarpSpecializedPingpongEEENS5_IJNSA_ILi64EEENSA_ILi128EEESG_EEENS_12float_e5m2_tENS5_IJlSB_lEEESI_SJ_NS4_8TiledMMAINS4_8MMA_AtomIJNS4_4SM904GMMA31MMA_64x128x32_F32E5M2E5M2_SS_TNILNSN_7ScaleInE1ELSP_1EEEEEENS4_6LayoutISC_NS5_IJNSA_ILi0EEEST_ST_EEEEENS5_IJNS4_10UnderscoreESW_SW_EEEEENS4_13SM90_TMA_LOADENS4_14ComposedLayoutINS4_7SwizzleILi3ELi4ELi3EEENS4_18smem_ptr_flag_bitsILi8EEENSS_INS5_IJNSA_ILi8EEESG_EEENS5_IJSG_SB_EEEEEEEvNS4_8identityESZ_S19_vS1A_EENS_8epilogue10collective6detail29Sm90TmaWarpSpecializedAdapterINS1D_15DefaultEpilogueISI_SJ_SJ_NS1C_6thread17LinearCombinationISI_Li1EffLNS1H_9ScaleType4KindE0ELNS_15FloatRoundStyleE2ESI_EENS1_15EpilogueDefaultEEEEEvvEEEEvNT_6ParamsE,"aw",@nobits
	.sectionflags	@""
	.align	16
	.zero		1024


//--------------------- .nv.shared.reserved.0     --------------------------
	.section	.nv.shared.reserved.0,"aw",@nobits
	.weak		__nv_reservedSMEM_offset_0_alias
	.size		__nv_reservedSMEM_offset_0_alias, 0, 0
	.other		__nv_reservedSMEM_offset_0_alias,@"STO_CUDA_RESERVED_SHARED STV_DEFAULT"
__nv_reservedSMEM_offset_0_alias:
	.zero		0


//--------------------- .nv.global                --------------------------
	.section	.nv.global,"aw",@nobits
.nv.global:
	.type		_ZN40_INTERNAL_5d97a557_4_k_cu_b19709d1_196554cute1_E,@object
	.size		_ZN40_INTERNAL_5d97a557_4_k_cu_b19709d1_196554cute1_E,(_ZN40_INTERNAL_5d97a557_4_k_cu_b19709d1_196554cuda3std3__45__cpo6cbeginE - _ZN40_INTERNAL_5d97a557_4_k_cu_b19709d1_196554cute1_E)
_ZN40_INTERNAL_5d97a557_4_k_cu_b19709d1_196554cute1_E:
	.zero		1
	.type		_ZN40_INTERNAL_5d97a557_4_k_cu_b19709d1_196554cuda3std3__45__cpo6cbeginE,@object
	.size		_ZN40_INTERNAL_5d97a557_4_k_cu_b19709d1_196554cuda3std3__45__cpo6cbeginE,(_ZN40_INTERNAL_5d97a557_4_k_cu_b19709d1_196554cuda3std3__48in_placeE - _ZN40_INTERNAL_5d97a557_4_k_cu_b19709d1_196554cuda3std3__45__cpo6cbeginE)
_ZN40_INTERNAL_5d97a557_4_k_cu_b19709d1_196554cuda3std3__45__cpo6cbeginE:
	.zero		1
	.type		_ZN40_INTERNAL_5d97a557_4_k_cu_b19709d1_196554cuda3std3__48in_placeE,@object
	.size		_ZN40_INTERNAL_5d97a557_4_k_cu_b19709d1_196554cuda3std3__48in_placeE,(_ZN40_INTERNAL_5d97a557_4_k_cu_b19709d1_196554cuda3std6ranges3__45__cpo9iter_moveE - _ZN40_INTERNAL_5d97a557_4_k_cu_b19709d1_196554cuda3std3__48in_placeE)
_ZN40_INTERNAL_5d97a557_4_k_cu_b19709d1_196554cuda3std3__48in_placeE:
	.zero		1
	.type		_ZN40_INTERNAL_5d97a557_4_k_cu_b19709d1_196554cuda3std6ranges3__45__cpo9iter_moveE,@object
	.size		_ZN40_INTERNAL_5d97a557_4_k_cu_b19709d1_196554cuda3std6ranges3__45__cpo9iter_moveE,(_ZN40_INTERNAL_5d97a557_4_k_cu_b19709d1_196554cuda3std3__45__cpo5beginE - _ZN40_INTERNAL_5d97a557_4_k_cu_b19709d1_196554cuda3std6ranges3__45__cpo9iter_moveE)
_ZN40_INTERNAL_5d97a557_4_k_cu_b19709d1_196554cuda3std6ranges3__45__cpo9iter_moveE:
	.zero		1
	.type		_ZN40_INTERNAL_5d97a557_4_k_cu_b19709d1_196554cuda3std3__45__cpo5beginE,@object
	.size		_ZN40_INTERNAL_5d97a557_4_k_cu_b19709d1_196554cuda3std3__45__cpo5beginE,(_ZN40_INTERNAL_5d97a557_4_k_cu_b19709d1_196554cuda3std3__442_GLOBAL__N__5d97a557_4_k_cu_b19709d1_196556ignoreE - _ZN40_INTERNAL_5d97a557_4_k_cu_b19709d1_196554cuda3std3__45__cpo5beginE)
_ZN40_INTERNAL_5d97a557_4_k_cu_b19709d1_196554cuda3std3__45__cpo5beginE:
	.zero		1
	.type		_ZN40_INTERNAL_5d97a557_4_k_cu_b19709d1_196554cuda3std3__442_GLOBAL__N__5d97a557_4_k_cu_b19709d1_196556ignoreE,@object
	.size		_ZN40_INTERNAL_5d97a557_4_k_cu_b19709d1_196554cuda3std3__442_GLOBAL__N__5d97a557_4_k_cu_b19709d1_196556ignoreE,(_ZN40_INTERNAL_5d97a557_4_k_cu_b19709d1_196554cute7productE - _ZN40_INTERNAL_5d97a557_4_k_cu_b19709d1_196554cuda3std3__442_GLOBAL__N__5d97a557_4_k_cu_b19709d1_196556ignoreE)
_ZN40_INTERNAL_5d97a557_4_k_cu_b19709d1_196554cuda3std3__442_GLOBAL__N__5d97a557_4_k_cu_b19709d1_196556ignoreE:
	.zero		1
	.type		_ZN40_INTERNAL_5d97a557_4_k_cu_b19709d1_196554cute7productE,@object
	.size		_ZN40_INTERNAL_5d97a557_4_k_cu_b19709d1_196554cute7productE,(_ZN40_INTERNAL_5d97a557_4_k_cu_b19709d1_196554cuda3std3__45__cpo3endE - _ZN40_INTERNAL_5d97a557_4_k_cu_b19709d1_196554cute7productE)
_ZN40_INTERNAL_5d97a557_4_k_cu_b19709d1_196554cute7productE:
	.zero		1
	.type		_ZN40_INTERNAL_5d97a557_4_k_cu_b19709d1_196554cuda3std3__45__cpo3endE,@object
	.size		_ZN40_INTERNAL_5d97a557_4_k_cu_b19709d1_196554cuda3std3__45__cpo3endE,(_ZN40_INTERNAL_5d97a557_4_k_cu_b19709d1_196554cuda3std3__419piecewise_constructE - _ZN40_INTERNAL_5d97a557_4_k_cu_b19709d1_196554cuda3std3__45__cpo3endE)
_ZN40_INTERNAL_5d97a557_4_k_cu_b19709d1_196554cuda3std3__45__cpo3endE:
	.zero		1
	.type		_ZN40_INTERNAL_5d97a557_4_k_cu_b19709d1_196554cuda3std3__419piecewise_constructE,@object
	.size		_ZN40_INTERNAL_5d97a557_4_k_cu_b19709d1_196554cuda3std3__419piecewise_constructE,(_ZN40_INTERNAL_5d97a557_4_k_cu_b19709d1_196554cuda3std3__45__cpo4cendE - _ZN40_INTERNAL_5d97a557_4_k_cu_b19709d1_196554cuda3std3__419piecewise_constructE)
_ZN40_INTERNAL_5d97a557_4_k_cu_b19709d1_196554cuda3std3__419piecewise_constructE:
	.zero		1
	.type		_ZN40_INTERNAL_5d97a557_4_k_cu_b19709d1_196554cuda3std3__45__cpo4cendE,@object
	.size		_ZN40_INTERNAL_5d97a557_4_k_cu_b19709d1_196554cuda3std3__45__cpo4cendE,(_ZN40_INTERNAL_5d97a557_4_k_cu_b19709d1_196554cuda3std6ranges3__45__cpo4swapE - _ZN40_INTERNAL_5d97a557_4_k_cu_b19709d1_196554cuda3std3__45__cpo4cendE)
_ZN40_INTERNAL_5d97a557_4_k_cu_b19709d1_196554cuda3std3__45__cpo4cendE:
	.zero		1
	.type		_ZN40_INTERNAL_5d97a557_4_k_cu_b19709d1_196554cuda3std6ranges3__45__cpo4swapE,@object
	.size		_ZN40_INTERNAL_5d97a557_4_k_cu_b19709d1_196554cuda3std6ranges3__45__cpo4swapE,(.L_7 - _ZN40_INTERNAL_5d97a557_4_k_cu_b19709d1_196554cuda3std6ranges3__45__cpo4swapE)
_ZN40_INTERNAL_5d97a557_4_k_cu_b19709d1_196554cuda3std6ranges3__45__cpo4swapE:
	.zero		1
.L_7:


//--------------------- .nv.constant0._ZN7cutlass13device_kernelINS_4gemm6kernel13GemmUniversalIN4cute5tupleIJiiiiEEENS1_10collective13CollectiveMmaINS1_37MainloopSm90TmaGmmaWarpSpecializedFP8ILi9ENS5_IJNS4_1CILi1EEESB_SB_EEENS1_32KernelTmaWarpSpecializedPingpongEEENS5_IJNSA_ILi64EEENSA_ILi128EEESG_EEENS_12float_e5m2_tENS5_IJlSB_lEEESI_SJ_NS4_8TiledMMAINS4_8MMA_AtomIJNS4_4SM904GMMA31MMA_64x128x32_F32E5M2E5M2_SS_TNILNSN_7ScaleInE1ELSP_1EEEEEENS4_6LayoutISC_NS5_IJNSA_ILi0EEEST_ST_EEEEENS5_IJNS4_10UnderscoreESW_SW_EEEEENS4_13SM90_TMA_LOADENS4_14ComposedLayoutINS4_7SwizzleILi3ELi4ELi3EEENS4_18smem_ptr_flag_bitsILi8EEENSS_INS5_IJNSA_ILi8EEESG_EEENS5_IJSG_SB_EEEEEEEvNS4_8identityESZ_S19_vS1A_EENS_8epilogue10collective6detail29Sm90TmaWarpSpecializedAdapterINS1D_15DefaultEpilogueISI_SJ_SJ_NS1C_6thread17LinearCombinationISI_Li1EffLNS1H_9ScaleType4KindE0ELNS_15FloatRoundStyleE2ESI_EENS1_15EpilogueDefaultEEEEEvvEEEEvNT_6ParamsE --------------------------
	.section	.nv.constant0._ZN7cutlass13device_kernelINS_4gemm6kernel13GemmUniversalIN4cute5tupleIJiiiiEEENS1_10collective13CollectiveMmaINS1_37MainloopSm90TmaGmmaWarpSpecializedFP8ILi9ENS5_IJNS4_1CILi1EEESB_SB_EEENS1_32KernelTmaWarpSpecializedPingpongEEENS5_IJNSA_ILi64EEENSA_ILi128EEESG_EEENS_12float_e5m2_tENS5_IJlSB_lEEESI_SJ_NS4_8TiledMMAINS4_8MMA_AtomIJNS4_4SM904GMMA31MMA_64x128x32_F32E5M2E5M2_SS_TNILNSN_7ScaleInE1ELSP_1EEEEEENS4_6LayoutISC_NS5_IJNSA_ILi0EEEST_ST_EEEEENS5_IJNS4_10UnderscoreESW_SW_EEEEENS4_13SM90_TMA_LOADENS4_14ComposedLayoutINS4_7SwizzleILi3ELi4ELi3EEENS4_18smem_ptr_flag_bitsILi8EEENSS_INS5_IJNSA_ILi8EEESG_EEENS5_IJSG_SB_EEEEEEEvNS4_8identityESZ_S19_vS1A_EENS_8epilogue10collective6detail29Sm90TmaWarpSpecializedAdapterINS1D_15DefaultEpilogueISI_SJ_SJ_NS1C_6thread17LinearCombinationISI_Li1EffLNS1H_9ScaleType4KindE0ELNS_15FloatRoundStyleE2ESI_EENS1_15EpilogueDefaultEEEEEvvEEEEvNT_6ParamsE,"a",@progbits
	.sectionflags	@""
	.align	4
.nv.constant0._ZN7cutlass13device_kernelINS_4gemm6kernel13GemmUniversalIN4cute5tupleIJiiiiEEENS1_10collective13CollectiveMmaINS1_37MainloopSm90TmaGmmaWarpSpecializedFP8ILi9ENS5_IJNS4_1CILi1EEESB_SB_EEENS1_32KernelTmaWarpSpecializedPingpongEEENS5_IJNSA_ILi64EEENSA_ILi128EEESG_EEENS_12float_e5m2_tENS5_IJlSB_lEEESI_SJ_NS4_8TiledMMAINS4_8MMA_AtomIJNS4_4SM904GMMA31MMA_64x128x32_F32E5M2E5M2_SS_TNILNSN_7ScaleInE1ELSP_1EEEEEENS4_6LayoutISC_NS5_IJNSA_ILi0EEEST_ST_EEEEENS5_IJNS4_10UnderscoreESW_SW_EEEEENS4_13SM90_TMA_LOADENS4_14ComposedLayoutINS4_7SwizzleILi3ELi4ELi3EEENS4_18smem_ptr_flag_bitsILi8EEENSS_INS5_IJNSA_ILi8EEESG_EEENS5_IJSG_SB_EEEEEEEvNS4_8identityESZ_S19_vS1A_EENS_8epilogue10collective6detail29Sm90TmaWarpSpecializedAdapterINS1D_15DefaultEpilogueISI_SJ_SJ_NS1C_6thread17LinearCombinationISI_Li1EffLNS1H_9ScaleType4KindE0ELNS_15FloatRoundStyleE2ESI_EENS1_15EpilogueDefaultEEEEEvvEEEEvNT_6ParamsE:
	.zero		1664


//--------------------- SYMBOLS --------------------------

	.type		.nv.reservedSmem.offset0,@object
	.size		.nv.reservedSmem.offset0,0x4
